//
// Generated by NVIDIA NVVM Compiler
//
// Compiler Build ID: CL-36424714
// Cuda compilation tools, release 13.0, V13.0.88
// Based on NVVM 20.0.0
//

.version 9.0
.target sm_100
.address_size 64

	// .globl	_Z19sinewave_vbo_kernelP6float4jjfP6uchar4
.global .align 4 .b8 __cudart_i2opi_f[24] = {65, 144, 67, 60, 153, 149, 98, 219, 192, 221, 52, 245, 209, 87, 39, 252, 41, 21, 68, 78, 110, 131, 249, 162};

.visible .entry _Z19sinewave_vbo_kernelP6float4jjfP6uchar4(
	.param .u64 .ptr .align 1 _Z19sinewave_vbo_kernelP6float4jjfP6uchar4_param_0,
	.param .u32 _Z19sinewave_vbo_kernelP6float4jjfP6uchar4_param_1,
	.param .u32 _Z19sinewave_vbo_kernelP6float4jjfP6uchar4_param_2,
	.param .f32 _Z19sinewave_vbo_kernelP6float4jjfP6uchar4_param_3,
	.param .u64 .ptr .align 1 _Z19sinewave_vbo_kernelP6float4jjfP6uchar4_param_4
)
{
	.local .align 4 .b8 	__local_depot0[28];
	.reg .b64 	%SP;
	.reg .b64 	%SPL;
	.reg .pred 	%p<47>;
	.reg .b16 	%rs<2>;
	.reg .b32 	%r<243>;
	.reg .b32 	%f<177>;
	.reg .b64 	%rd<120>;
	.reg .b64 	%fd<19>;

	mov.u64 	%SPL, __local_depot0;
	ld.param.u64 	%rd45, [_Z19sinewave_vbo_kernelP6float4jjfP6uchar4_param_0];
	ld.param.u32 	%r87, [_Z19sinewave_vbo_kernelP6float4jjfP6uchar4_param_1];
	ld.param.u32 	%r88, [_Z19sinewave_vbo_kernelP6float4jjfP6uchar4_param_2];
	ld.param.f32 	%f42, [_Z19sinewave_vbo_kernelP6float4jjfP6uchar4_param_3];
	ld.param.u64 	%rd46, [_Z19sinewave_vbo_kernelP6float4jjfP6uchar4_param_4];
	add.u64 	%rd1, %SPL, 0;
	mov.u32 	%r89, %ctaid.x;
	mov.u32 	%r90, %ntid.x;
	mov.u32 	%r91, %tid.x;
	mad.lo.s32 	%r1, %r89, %r90, %r91;
	mov.u32 	%r92, %ctaid.y;
	mov.u32 	%r93, %ntid.y;
	mov.u32 	%r94, %tid.y;
	mad.lo.s32 	%r2, %r92, %r93, %r94;
	cvt.rn.f32.u32 	%f1, %r1;
	cvt.rn.f32.u32 	%f43, %r87;
	div.rn.f32 	%f44, %f1, %f43;
	cvt.rn.f32.u32 	%f2, %r2;
	cvt.rn.f32.u32 	%f45, %r88;
	div.rn.f32 	%f46, %f2, %f45;
	fma.rn.f32 	%f3, %f44, 0f40000000, 0fBF800000;
	fma.rn.f32 	%f4, %f46, 0f40000000, 0fBF800000;
	fma.rn.f32 	%f5, %f3, 0f40800000, %f42;
	mul.f32 	%f47, %f5, 0f3F22F983;
	cvt.rni.s32.f32 	%r222, %f47;
	cvt.rn.f32.s32 	%f48, %r222;
	fma.rn.f32 	%f49, %f48, 0fBFC90FDA, %f5;
	fma.rn.f32 	%f50, %f48, 0fB3A22168, %f49;
	fma.rn.f32 	%f171, %f48, 0fA7C234C5, %f50;
	abs.f32 	%f7, %f5;
	setp.ltu.f32 	%p1, %f7, 0f47CE4780;
	@%p1 bra 	$L__BB0_8;
	setp.neu.f32 	%p2, %f7, 0f7F800000;
	@%p2 bra 	$L__BB0_3;
	mov.f32 	%f53, 0f00000000;
	mul.rn.f32 	%f171, %f5, %f53;
	mov.b32 	%r222, 0;
	bra.uni 	$L__BB0_8;
$L__BB0_3:
	mov.b32 	%r4, %f5;
	shl.b32 	%r96, %r4, 8;
	or.b32  	%r5, %r96, -2147483648;
	mov.b64 	%rd104, 0;
	mov.b32 	%r219, 0;
	mov.u64 	%rd102, __cudart_i2opi_f;
	mov.u64 	%rd103, %rd1;
$L__BB0_4:
	.pragma "nounroll";
	ld.global.nc.u32 	%r97, [%rd102];
	mad.wide.u32 	%rd50, %r97, %r5, %rd104;
	shr.u64 	%rd104, %rd50, 32;
	st.local.u32 	[%rd103], %rd50;
	add.s32 	%r219, %r219, 1;
	add.s64 	%rd103, %rd103, 4;
	add.s64 	%rd102, %rd102, 4;
	setp.ne.s32 	%p3, %r219, 6;
	@%p3 bra 	$L__BB0_4;
	shr.u32 	%r98, %r4, 23;
	st.local.u32 	[%rd1+24], %rd104;
	and.b32  	%r8, %r98, 31;
	and.b32  	%r99, %r98, 224;
	add.s32 	%r100, %r99, -128;
	shr.u32 	%r101, %r100, 5;
	mul.wide.u32 	%rd51, %r101, 4;
	sub.s64 	%rd8, %rd1, %rd51;
	ld.local.u32 	%r220, [%rd8+24];
	ld.local.u32 	%r221, [%rd8+20];
	setp.eq.s32 	%p4, %r8, 0;
	@%p4 bra 	$L__BB0_7;
	shf.l.wrap.b32 	%r220, %r221, %r220, %r8;
	ld.local.u32 	%r102, [%rd8+16];
	shf.l.wrap.b32 	%r221, %r102, %r221, %r8;
$L__BB0_7:
	shr.u32 	%r103, %r220, 30;
	shf.l.wrap.b32 	%r104, %r221, %r220, 2;
	shl.b32 	%r105, %r221, 2;
	shr.u32 	%r106, %r104, 31;
	add.s32 	%r107, %r106, %r103;
	neg.s32 	%r108, %r107;
	setp.lt.s32 	%p5, %r4, 0;
	selp.b32 	%r222, %r108, %r107, %p5;
	xor.b32  	%r109, %r104, %r4;
	shr.s32 	%r110, %r104, 31;
	xor.b32  	%r111, %r110, %r104;
	xor.b32  	%r112, %r110, %r105;
	cvt.u64.u32 	%rd52, %r111;
	shl.b64 	%rd53, %rd52, 32;
	cvt.u64.u32 	%rd54, %r112;
	or.b64  	%rd55, %rd53, %rd54;
	cvt.rn.f64.s64 	%fd1, %rd55;
	mul.f64 	%fd2, %fd1, 0d3BF921FB54442D19;
	cvt.rn.f32.f64 	%f51, %fd2;
	neg.f32 	%f52, %f51;
	setp.lt.s32 	%p6, %r109, 0;
	selp.f32 	%f171, %f52, %f51, %p6;
$L__BB0_8:
	mul.rn.f32 	%f54, %f171, %f171;
	and.b32  	%r114, %r222, 1;
	setp.eq.b32 	%p7, %r114, 1;
	selp.f32 	%f55, 0f3F800000, %f171, %p7;
	fma.rn.f32 	%f56, %f54, %f55, 0f00000000;
	fma.rn.f32 	%f57, %f54, 0f37CBAC00, 0fBAB607ED;
	selp.f32 	%f58, %f57, 0fB94D4153, %p7;
	selp.f32 	%f59, 0f3D2AAABB, 0f3C0885E4, %p7;
	fma.rn.f32 	%f60, %f58, %f54, %f59;
	selp.f32 	%f61, 0fBEFFFFFF, 0fBE2AAAA8, %p7;
	fma.rn.f32 	%f62, %f60, %f54, %f61;
	fma.rn.f32 	%f63, %f62, %f56, %f55;
	and.b32  	%r115, %r222, 2;
	setp.eq.s32 	%p8, %r115, 0;
	mov.f32 	%f64, 0f00000000;
	sub.f32 	%f65, %f64, %f63;
	selp.f32 	%f11, %f63, %f65, %p8;
	fma.rn.f32 	%f12, %f4, 0f40800000, %f42;
	mul.f32 	%f66, %f12, 0f3F22F983;
	cvt.rni.s32.f32 	%r226, %f66;
	cvt.rn.f32.s32 	%f67, %r226;
	fma.rn.f32 	%f68, %f67, 0fBFC90FDA, %f12;
	fma.rn.f32 	%f69, %f67, 0fB3A22168, %f68;
	fma.rn.f32 	%f172, %f67, 0fA7C234C5, %f69;
	abs.f32 	%f14, %f12;
	setp.ltu.f32 	%p9, %f14, 0f47CE4780;
	@%p9 bra 	$L__BB0_16;
	setp.neu.f32 	%p10, %f14, 0f7F800000;
	@%p10 bra 	$L__BB0_11;
	mov.f32 	%f72, 0f00000000;
	mul.rn.f32 	%f172, %f12, %f72;
	mov.b32 	%r226, 0;
	bra.uni 	$L__BB0_16;
$L__BB0_11:
	mov.b32 	%r18, %f12;
	shl.b32 	%r117, %r18, 8;
	or.b32  	%r19, %r117, -2147483648;
	mov.b64 	%rd107, 0;
	mov.b32 	%r223, 0;
	mov.u64 	%rd105, __cudart_i2opi_f;
	mov.u64 	%rd106, %rd1;
$L__BB0_12:
	.pragma "nounroll";
	ld.global.nc.u32 	%r118, [%rd105];
	mad.wide.u32 	%rd58, %r118, %r19, %rd107;
	shr.u64 	%rd107, %rd58, 32;
	st.local.u32 	[%rd106], %rd58;
	add.s32 	%r223, %r223, 1;
	add.s64 	%rd106, %rd106, 4;
	add.s64 	%rd105, %rd105, 4;
	setp.ne.s32 	%p11, %r223, 6;
	@%p11 bra 	$L__BB0_12;
	shr.u32 	%r119, %r18, 23;
	st.local.u32 	[%rd1+24], %rd107;
	and.b32  	%r22, %r119, 31;
	and.b32  	%r120, %r119, 224;
	add.s32 	%r121, %r120, -128;
	shr.u32 	%r122, %r121, 5;
	mul.wide.u32 	%rd59, %r122, 4;
	sub.s64 	%rd15, %rd1, %rd59;
	ld.local.u32 	%r224, [%rd15+24];
	ld.local.u32 	%r225, [%rd15+20];
	setp.eq.s32 	%p12, %r22, 0;
	@%p12 bra 	$L__BB0_15;
	shf.l.wrap.b32 	%r224, %r225, %r224, %r22;
	ld.local.u32 	%r123, [%rd15+16];
	shf.l.wrap.b32 	%r225, %r123, %r225, %r22;
$L__BB0_15:
	shr.u32 	%r124, %r224, 30;
	shf.l.wrap.b32 	%r125, %r225, %r224, 2;
	shl.b32 	%r126, %r225, 2;
	shr.u32 	%r127, %r125, 31;
	add.s32 	%r128, %r127, %r124;
	neg.s32 	%r129, %r128;
	setp.lt.s32 	%p13, %r18, 0;
	selp.b32 	%r226, %r129, %r128, %p13;
	xor.b32  	%r130, %r125, %r18;
	shr.s32 	%r131, %r125, 31;
	xor.b32  	%r132, %r131, %r125;
	xor.b32  	%r133, %r131, %r126;
	cvt.u64.u32 	%rd60, %r132;
	shl.b64 	%rd61, %rd60, 32;
	cvt.u64.u32 	%rd62, %r133;
	or.b64  	%rd63, %rd61, %rd62;
	cvt.rn.f64.s64 	%fd3, %rd63;
	mul.f64 	%fd4, %fd3, 0d3BF921FB54442D19;
	cvt.rn.f32.f64 	%f70, %fd4;
	neg.f32 	%f71, %f70;
	setp.lt.s32 	%p14, %r130, 0;
	selp.f32 	%f172, %f71, %f70, %p14;
$L__BB0_16:
	add.s32 	%r135, %r226, 1;
	mul.rn.f32 	%f73, %f172, %f172;
	and.b32  	%r136, %r226, 1;
	setp.eq.b32 	%p15, %r136, 1;
	selp.f32 	%f74, %f172, 0f3F800000, %p15;
	fma.rn.f32 	%f75, %f73, %f74, 0f00000000;
	fma.rn.f32 	%f76, %f73, 0f37CBAC00, 0fBAB607ED;
	selp.f32 	%f77, 0fB94D4153, %f76, %p15;
	selp.f32 	%f78, 0f3C0885E4, 0f3D2AAABB, %p15;
	fma.rn.f32 	%f79, %f77, %f73, %f78;
	selp.f32 	%f80, 0fBE2AAAA8, 0fBEFFFFFF, %p15;
	fma.rn.f32 	%f81, %f79, %f73, %f80;
	fma.rn.f32 	%f82, %f81, %f75, %f74;
	and.b32  	%r137, %r135, 2;
	setp.eq.s32 	%p16, %r137, 0;
	mov.f32 	%f83, 0f00000000;
	sub.f32 	%f84, %f83, %f82;
	selp.f32 	%f85, %f82, %f84, %p16;
	mul.f32 	%f86, %f11, %f85;
	mul.f32 	%f18, %f86, 0f3F000000;
	mad.lo.s32 	%r138, %r87, %r2, %r1;
	cvta.to.global.u64 	%rd64, %rd45;
	mul.wide.u32 	%rd65, %r138, 16;
	add.s64 	%rd66, %rd64, %rd65;
	mov.f32 	%f87, 0f3F800000;
	st.global.v4.f32 	[%rd66], {%f3, %f18, %f4, %f87};
	cvta.to.global.u64 	%rd67, %rd46;
	mul.wide.u32 	%rd68, %r138, 4;
	add.s64 	%rd69, %rd67, %rd68;
	add.s64 	%rd16, %rd69, 3;
	mov.b16 	%rs1, 0;
	st.global.u8 	[%rd69+3], %rs1;
	add.f32 	%f19, %f18, %f1;
	mul.f32 	%f88, %f19, 0f3F22F983;
	cvt.rni.s32.f32 	%r230, %f88;
	cvt.rn.f32.s32 	%f89, %r230;
	fma.rn.f32 	%f90, %f89, 0fBFC90FDA, %f19;
	fma.rn.f32 	%f91, %f89, 0fB3A22168, %f90;
	fma.rn.f32 	%f173, %f89, 0fA7C234C5, %f91;
	abs.f32 	%f21, %f19;
	setp.ltu.f32 	%p17, %f21, 0f47CE4780;
	@%p17 bra 	$L__BB0_24;
	setp.neu.f32 	%p18, %f21, 0f7F800000;
	@%p18 bra 	$L__BB0_19;
	mov.f32 	%f94, 0f00000000;
	mul.rn.f32 	%f173, %f19, %f94;
	mov.b32 	%r230, 0;
	bra.uni 	$L__BB0_24;
$L__BB0_19:
	mov.b32 	%r32, %f19;
	shl.b32 	%r140, %r32, 8;
	or.b32  	%r33, %r140, -2147483648;
	mov.b64 	%rd110, 0;
	mov.b32 	%r227, 0;
	mov.u64 	%rd108, __cudart_i2opi_f;
	mov.u64 	%rd109, %rd1;
$L__BB0_20:
	.pragma "nounroll";
	ld.global.nc.u32 	%r141, [%rd108];
	mad.wide.u32 	%rd72, %r141, %r33, %rd110;
	shr.u64 	%rd110, %rd72, 32;
	st.local.u32 	[%rd109], %rd72;
	add.s32 	%r227, %r227, 1;
	add.s64 	%rd109, %rd109, 4;
	add.s64 	%rd108, %rd108, 4;
	setp.ne.s32 	%p19, %r227, 6;
	@%p19 bra 	$L__BB0_20;
	shr.u32 	%r142, %r32, 23;
	st.local.u32 	[%rd1+24], %rd110;
	and.b32  	%r36, %r142, 31;
	and.b32  	%r143, %r142, 224;
	add.s32 	%r144, %r143, -128;
	shr.u32 	%r145, %r144, 5;
	mul.wide.u32 	%rd73, %r145, 4;
	sub.s64 	%rd23, %rd1, %rd73;
	ld.local.u32 	%r228, [%rd23+24];
	ld.local.u32 	%r229, [%rd23+20];
	setp.eq.s32 	%p20, %r36, 0;
	@%p20 bra 	$L__BB0_23;
	shf.l.wrap.b32 	%r228, %r229, %r228, %r36;
	ld.local.u32 	%r146, [%rd23+16];
	shf.l.wrap.b32 	%r229, %r146, %r229, %r36;
$L__BB0_23:
	shr.u32 	%r147, %r228, 30;
	shf.l.wrap.b32 	%r148, %r229, %r228, 2;
	shl.b32 	%r149, %r229, 2;
	shr.u32 	%r150, %r148, 31;
	add.s32 	%r151, %r150, %r147;
	neg.s32 	%r152, %r151;
	setp.lt.s32 	%p21, %r32, 0;
	selp.b32 	%r230, %r152, %r151, %p21;
	xor.b32  	%r153, %r148, %r32;
	shr.s32 	%r154, %r148, 31;
	xor.b32  	%r155, %r154, %r148;
	xor.b32  	%r156, %r154, %r149;
	cvt.u64.u32 	%rd74, %r155;
	shl.b64 	%rd75, %rd74, 32;
	cvt.u64.u32 	%rd76, %r156;
	or.b64  	%rd77, %rd75, %rd76;
	cvt.rn.f64.s64 	%fd5, %rd77;
	mul.f64 	%fd6, %fd5, 0d3BF921FB54442D19;
	cvt.rn.f32.f64 	%f92, %fd6;
	neg.f32 	%f93, %f92;
	setp.lt.s32 	%p22, %r153, 0;
	selp.f32 	%f173, %f93, %f92, %p22;
$L__BB0_24:
	mul.rn.f32 	%f95, %f173, %f173;
	and.b32  	%r158, %r230, 1;
	setp.eq.b32 	%p23, %r158, 1;
	selp.f32 	%f96, 0f3F800000, %f173, %p23;
	fma.rn.f32 	%f97, %f95, %f96, 0f00000000;
	fma.rn.f32 	%f98, %f95, 0f37CBAC00, 0fBAB607ED;
	selp.f32 	%f99, %f98, 0fB94D4153, %p23;
	selp.f32 	%f100, 0f3D2AAABB, 0f3C0885E4, %p23;
	fma.rn.f32 	%f101, %f99, %f95, %f100;
	selp.f32 	%f102, 0fBEFFFFFF, 0fBE2AAAA8, %p23;
	fma.rn.f32 	%f103, %f101, %f95, %f102;
	fma.rn.f32 	%f104, %f103, %f97, %f96;
	and.b32  	%r159, %r230, 2;
	setp.eq.s32 	%p24, %r159, 0;
	mov.f32 	%f105, 0f00000000;
	sub.f32 	%f106, %f105, %f104;
	selp.f32 	%f107, %f104, %f106, %p24;
	add.f32 	%f108, %f107, 0f3F800000;
	cvt.f64.f32 	%fd7, %f108;
	mul.f64 	%fd8, %fd7, 0d405FE00000000000;
	cvt.rzi.u32.f64 	%r160, %fd8;
	st.global.u8 	[%rd16+-3], %r160;
	mul.f32 	%f109, %f1, 0f3F22F983;
	cvt.rni.s32.f32 	%r234, %f109;
	cvt.rn.f32.s32 	%f110, %r234;
	fma.rn.f32 	%f111, %f110, 0fBFC90FDA, %f1;
	fma.rn.f32 	%f112, %f110, 0fB3A22168, %f111;
	fma.rn.f32 	%f174, %f110, 0fA7C234C5, %f112;
	abs.f32 	%f26, %f1;
	setp.ltu.f32 	%p25, %f26, 0f47CE4780;
	@%p25 bra 	$L__BB0_32;
	setp.neu.f32 	%p26, %f26, 0f7F800000;
	@%p26 bra 	$L__BB0_27;
	mov.f32 	%f115, 0f00000000;
	mul.rn.f32 	%f174, %f1, %f115;
	mov.b32 	%r234, 0;
	bra.uni 	$L__BB0_32;
$L__BB0_27:
	mov.b32 	%r46, %f1;
	shl.b32 	%r162, %r46, 8;
	or.b32  	%r47, %r162, -2147483648;
	mov.b64 	%rd113, 0;
	mov.b32 	%r231, 0;
	mov.u64 	%rd111, __cudart_i2opi_f;
	mov.u64 	%rd112, %rd1;
$L__BB0_28:
	.pragma "nounroll";
	ld.global.nc.u32 	%r163, [%rd111];
	mad.wide.u32 	%rd80, %r163, %r47, %rd113;
	shr.u64 	%rd113, %rd80, 32;
	st.local.u32 	[%rd112], %rd80;
	add.s32 	%r231, %r231, 1;
	add.s64 	%rd112, %rd112, 4;
	add.s64 	%rd111, %rd111, 4;
	setp.ne.s32 	%p27, %r231, 6;
	@%p27 bra 	$L__BB0_28;
	shr.u32 	%r164, %r46, 23;
	st.local.u32 	[%rd1+24], %rd113;
	and.b32  	%r50, %r164, 31;
	add.s32 	%r165, %r164, -128;
	shr.u32 	%r166, %r165, 5;
	mul.wide.u32 	%rd81, %r166, 4;
	sub.s64 	%rd30, %rd1, %rd81;
	ld.local.u32 	%r232, [%rd30+24];
	ld.local.u32 	%r233, [%rd30+20];
	setp.eq.s32 	%p28, %r50, 0;
	@%p28 bra 	$L__BB0_31;
	shf.l.wrap.b32 	%r232, %r233, %r232, %r50;
	ld.local.u32 	%r167, [%rd30+16];
	shf.l.wrap.b32 	%r233, %r167, %r233, %r50;
$L__BB0_31:
	shr.u32 	%r168, %r232, 30;
	shf.l.wrap.b32 	%r169, %r233, %r232, 2;
	shl.b32 	%r170, %r233, 2;
	shr.u32 	%r171, %r169, 31;
	add.s32 	%r234, %r171, %r168;
	shr.s32 	%r172, %r169, 31;
	xor.b32  	%r173, %r172, %r169;
	xor.b32  	%r174, %r172, %r170;
	cvt.u64.u32 	%rd82, %r173;
	shl.b64 	%rd83, %rd82, 32;
	cvt.u64.u32 	%rd84, %r174;
	or.b64  	%rd85, %rd83, %rd84;
	cvt.rn.f64.s64 	%fd9, %rd85;
	mul.f64 	%fd10, %fd9, 0d3BF921FB54442D19;
	cvt.rn.f32.f64 	%f113, %fd10;
	neg.f32 	%f114, %f113;
	setp.lt.s32 	%p29, %r169, 0;
	selp.f32 	%f174, %f114, %f113, %p29;
$L__BB0_32:
	mul.rn.f32 	%f116, %f174, %f174;
	and.b32  	%r176, %r234, 1;
	setp.eq.b32 	%p30, %r176, 1;
	selp.f32 	%f117, 0f3F800000, %f174, %p30;
	fma.rn.f32 	%f118, %f116, %f117, 0f00000000;
	fma.rn.f32 	%f119, %f116, 0f37CBAC00, 0fBAB607ED;
	selp.f32 	%f120, %f119, 0fB94D4153, %p30;
	selp.f32 	%f121, 0f3D2AAABB, 0f3C0885E4, %p30;
	fma.rn.f32 	%f122, %f120, %f116, %f121;
	selp.f32 	%f123, 0fBEFFFFFF, 0fBE2AAAA8, %p30;
	fma.rn.f32 	%f124, %f122, %f116, %f123;
	fma.rn.f32 	%f125, %f124, %f118, %f117;
	and.b32  	%r177, %r234, 2;
	setp.eq.s32 	%p31, %r177, 0;
	mov.f32 	%f126, 0f00000000;
	sub.f32 	%f127, %f126, %f125;
	selp.f32 	%f30, %f125, %f127, %p31;
	mul.f32 	%f128, %f2, 0f3F22F983;
	cvt.rni.s32.f32 	%r238, %f128;
	cvt.rn.f32.s32 	%f129, %r238;
	fma.rn.f32 	%f130, %f129, 0fBFC90FDA, %f2;
	fma.rn.f32 	%f131, %f129, 0fB3A22168, %f130;
	fma.rn.f32 	%f175, %f129, 0fA7C234C5, %f131;
	abs.f32 	%f32, %f2;
	setp.ltu.f32 	%p32, %f32, 0f47CE4780;
	@%p32 bra 	$L__BB0_40;
	setp.neu.f32 	%p33, %f32, 0f7F800000;
	@%p33 bra 	$L__BB0_35;
	mov.f32 	%f134, 0f00000000;
	mul.rn.f32 	%f175, %f2, %f134;
	mov.b32 	%r238, 0;
	bra.uni 	$L__BB0_40;
$L__BB0_35:
	mov.b32 	%r60, %f2;
	shl.b32 	%r179, %r60, 8;
	or.b32  	%r61, %r179, -2147483648;
	mov.b64 	%rd116, 0;
	mov.b32 	%r235, 0;
	mov.u64 	%rd114, __cudart_i2opi_f;
	mov.u64 	%rd115, %rd1;
$L__BB0_36:
	.pragma "nounroll";
	ld.global.nc.u32 	%r180, [%rd114];
	mad.wide.u32 	%rd88, %r180, %r61, %rd116;
	shr.u64 	%rd116, %rd88, 32;
	st.local.u32 	[%rd115], %rd88;
	add.s32 	%r235, %r235, 1;
	add.s64 	%rd115, %rd115, 4;
	add.s64 	%rd114, %rd114, 4;
	setp.ne.s32 	%p34, %r235, 6;
	@%p34 bra 	$L__BB0_36;
	shr.u32 	%r181, %r60, 23;
	st.local.u32 	[%rd1+24], %rd116;
	and.b32  	%r64, %r181, 31;
	add.s32 	%r182, %r181, -128;
	shr.u32 	%r183, %r182, 5;
	mul.wide.u32 	%rd89, %r183, 4;
	sub.s64 	%rd37, %rd1, %rd89;
	ld.local.u32 	%r236, [%rd37+24];
	ld.local.u32 	%r237, [%rd37+20];
	setp.eq.s32 	%p35, %r64, 0;
	@%p35 bra 	$L__BB0_39;
	shf.l.wrap.b32 	%r236, %r237, %r236, %r64;
	ld.local.u32 	%r184, [%rd37+16];
	shf.l.wrap.b32 	%r237, %r184, %r237, %r64;
$L__BB0_39:
	shr.u32 	%r185, %r236, 30;
	shf.l.wrap.b32 	%r186, %r237, %r236, 2;
	shl.b32 	%r187, %r237, 2;
	shr.u32 	%r188, %r186, 31;
	add.s32 	%r238, %r188, %r185;
	shr.s32 	%r189, %r186, 31;
	xor.b32  	%r190, %r189, %r186;
	xor.b32  	%r191, %r189, %r187;
	cvt.u64.u32 	%rd90, %r190;
	shl.b64 	%rd91, %rd90, 32;
	cvt.u64.u32 	%rd92, %r191;
	or.b64  	%rd93, %rd91, %rd92;
	cvt.rn.f64.s64 	%fd11, %rd93;
	mul.f64 	%fd12, %fd11, 0d3BF921FB54442D19;
	cvt.rn.f32.f64 	%f132, %fd12;
	neg.f32 	%f133, %f132;
	setp.lt.s32 	%p36, %r186, 0;
	selp.f32 	%f175, %f133, %f132, %p36;
$L__BB0_40:
	add.s32 	%r193, %r238, 1;
	mul.rn.f32 	%f135, %f175, %f175;
	and.b32  	%r194, %r238, 1;
	setp.eq.b32 	%p37, %r194, 1;
	selp.f32 	%f136, %f175, 0f3F800000, %p37;
	fma.rn.f32 	%f137, %f135, %f136, 0f00000000;
	fma.rn.f32 	%f138, %f135, 0f37CBAC00, 0fBAB607ED;
	selp.f32 	%f139, 0fB94D4153, %f138, %p37;
	selp.f32 	%f140, 0f3C0885E4, 0f3D2AAABB, %p37;
	fma.rn.f32 	%f141, %f139, %f135, %f140;
	selp.f32 	%f142, 0fBE2AAAA8, 0fBEFFFFFF, %p37;
	fma.rn.f32 	%f143, %f141, %f135, %f142;
	fma.rn.f32 	%f144, %f143, %f137, %f136;
	and.b32  	%r195, %r193, 2;
	setp.eq.s32 	%p38, %r195, 0;
	mov.f32 	%f145, 0f00000000;
	sub.f32 	%f146, %f145, %f144;
	selp.f32 	%f147, %f144, %f146, %p38;
	fma.rn.f32 	%f148, %f30, %f147, 0f3F800000;
	cvt.f64.f32 	%fd13, %f148;
	mul.f64 	%fd14, %fd13, 0d405FE00000000000;
	cvt.rzi.u32.f64 	%r196, %fd14;
	st.global.u8 	[%rd16+-2], %r196;
	div.rn.f32 	%f149, %f42, 0f41200000;
	add.f32 	%f36, %f149, %f18;
	mul.f32 	%f150, %f36, 0f3F22F983;
	cvt.rni.s32.f32 	%r242, %f150;
	cvt.rn.f32.s32 	%f151, %r242;
	fma.rn.f32 	%f152, %f151, 0fBFC90FDA, %f36;
	fma.rn.f32 	%f153, %f151, 0fB3A22168, %f152;
	fma.rn.f32 	%f176, %f151, 0fA7C234C5, %f153;
	abs.f32 	%f38, %f36;
	setp.ltu.f32 	%p39, %f38, 0f47CE4780;
	@%p39 bra 	$L__BB0_48;
	setp.neu.f32 	%p40, %f38, 0f7F800000;
	@%p40 bra 	$L__BB0_43;
	mov.f32 	%f156, 0f00000000;
	mul.rn.f32 	%f176, %f36, %f156;
	mov.b32 	%r242, 0;
	bra.uni 	$L__BB0_48;
$L__BB0_43:
	mov.b32 	%r74, %f36;
	shl.b32 	%r198, %r74, 8;
	or.b32  	%r75, %r198, -2147483648;
	mov.b64 	%rd119, 0;
	mov.b32 	%r239, 0;
	mov.u64 	%rd117, __cudart_i2opi_f;
	mov.u64 	%rd118, %rd1;
$L__BB0_44:
	.pragma "nounroll";
	ld.global.nc.u32 	%r199, [%rd117];
	mad.wide.u32 	%rd96, %r199, %r75, %rd119;
	shr.u64 	%rd119, %rd96, 32;
	st.local.u32 	[%rd118], %rd96;
	add.s32 	%r239, %r239, 1;
	add.s64 	%rd118, %rd118, 4;
	add.s64 	%rd117, %rd117, 4;
	setp.ne.s32 	%p41, %r239, 6;
	@%p41 bra 	$L__BB0_44;
	shr.u32 	%r200, %r74, 23;
	st.local.u32 	[%rd1+24], %rd119;
	and.b32  	%r78, %r200, 31;
	and.b32  	%r201, %r200, 224;
	add.s32 	%r202, %r201, -128;
	shr.u32 	%r203, %r202, 5;
	mul.wide.u32 	%rd97, %r203, 4;
	sub.s64 	%rd44, %rd1, %rd97;
	ld.local.u32 	%r240, [%rd44+24];
	ld.local.u32 	%r241, [%rd44+20];
	setp.eq.s32 	%p42, %r78, 0;
	@%p42 bra 	$L__BB0_47;
	shf.l.wrap.b32 	%r240, %r241, %r240, %r78;
	ld.local.u32 	%r204, [%rd44+16];
	shf.l.wrap.b32 	%r241, %r204, %r241, %r78;
$L__BB0_47:
	shr.u32 	%r205, %r240, 30;
	shf.l.wrap.b32 	%r206, %r241, %r240, 2;
	shl.b32 	%r207, %r241, 2;
	shr.u32 	%r208, %r206, 31;
	add.s32 	%r209, %r208, %r205;
	neg.s32 	%r210, %r209;
	setp.lt.s32 	%p43, %r74, 0;
	selp.b32 	%r242, %r210, %r209, %p43;
	xor.b32  	%r211, %r206, %r74;
	shr.s32 	%r212, %r206, 31;
	xor.b32  	%r213, %r212, %r206;
	xor.b32  	%r214, %r212, %r207;
	cvt.u64.u32 	%rd98, %r213;
	shl.b64 	%rd99, %rd98, 32;
	cvt.u64.u32 	%rd100, %r214;
	or.b64  	%rd101, %rd99, %rd100;
	cvt.rn.f64.s64 	%fd15, %rd101;
	mul.f64 	%fd16, %fd15, 0d3BF921FB54442D19;
	cvt.rn.f32.f64 	%f154, %fd16;
	neg.f32 	%f155, %f154;
	setp.lt.s32 	%p44, %r211, 0;
	selp.f32 	%f176, %f155, %f154, %p44;
$L__BB0_48:
	mul.rn.f32 	%f157, %f176, %f176;
	and.b32  	%r216, %r242, 1;
	setp.eq.b32 	%p45, %r216, 1;
	selp.f32 	%f158, 0f3F800000, %f176, %p45;
	fma.rn.f32 	%f159, %f157, %f158, 0f00000000;
	fma.rn.f32 	%f160, %f157, 0f37CBAC00, 0fBAB607ED;
	selp.f32 	%f161, %f160, 0fB94D4153, %p45;
	selp.f32 	%f162, 0f3D2AAABB, 0f3C0885E4, %p45;
	fma.rn.f32 	%f163, %f161, %f157, %f162;
	selp.f32 	%f164, 0fBEFFFFFF, 0fBE2AAAA8, %p45;
	fma.rn.f32 	%f165, %f163, %f157, %f164;
	fma.rn.f32 	%f166, %f165, %f159, %f158;
	and.b32  	%r217, %r242, 2;
	setp.eq.s32 	%p46, %r217, 0;
	mov.f32 	%f167, 0f00000000;
	sub.f32 	%f168, %f167, %f166;
	selp.f32 	%f169, %f166, %f168, %p46;
	add.f32 	%f170, %f169, 0f3F800000;
	cvt.f64.f32 	%fd17, %f170;
	mul.f64 	%fd18, %fd17, 0d405FE00000000000;
	cvt.rzi.u32.f64 	%r218, %fd18;
	st.global.u8 	[%rd16+-1], %r218;
	ret;

}


// ===== COMPILED SASS (sm_100) =====

	.target	sm_100

	.elftype	@"ET_EXEC"


//--------------------- .note.nv.tkinfo           --------------------------
	.section	.note.nv.tkinfo,"",@"SHT_NOTE"
	.sectionflags	@"SHF_NOTE_NV_TKINFO"
	.tkinfo
        /*0018*/ 	.word	0x00000002
        /*0030*/ 	.string	""
        /*0030*/ 	.string	"ptxas"
        /*0030*/ 	.string	"Cuda compilation tools, release 13.0, V13.0.88"
        /*0030*/ 	.string	"Build cuda_13.0.r13.0/compiler.36424714_0"
        /*0030*/ 	.string	"-arch sm_100 -m 64 "



//--------------------- .note.nv.cuinfo           --------------------------
	.section	.note.nv.cuinfo,"",@"SHT_NOTE"
	.sectionflags	@"SHF_NOTE_NV_CUINFO"
        /*0018*/ 	.short	0x0002
        /*001a*/ 	.short	0x0064
        /*001c*/ 	.short	0x0082
	.zero		2


//--------------------- .nv.info                  --------------------------
	.section	.nv.info,"",@"SHT_CUDA_INFO"
	.align	4


	//----- nvinfo : EIATTR_REGCOUNT
	.align		4
        /*0000*/ 	.byte	0x04, 0x2f
        /*0002*/ 	.short	(.L_2 - .L_1)
	.align		4
.L_1:
        /*0004*/ 	.word	index@(_Z19sinewave_vbo_kernelP6float4jjfP6uchar4)
        /*0008*/ 	.word	0x00000019


	//----- nvinfo : EIATTR_FRAME_SIZE
	.align		4
.L_2:
        /*000c*/ 	.byte	0x04, 0x11
        /*000e*/ 	.short	(.L_4 - .L_3)
	.align		4
.L_3:
        /*0010*/ 	.word	index@($__internal_0_$__cuda_sm3x_div_rn_noftz_f32_slowpath)
        /*0014*/ 	.word	0x00000020


	//----- nvinfo : EIATTR_FRAME_SIZE
	.align		4
.L_4:
        /*0018*/ 	.byte	0x04, 0x11
        /*001a*/ 	.short	(.L_6 - .L_5)
	.align		4
.L_5:
        /*001c*/ 	.word	index@(_Z19sinewave_vbo_kernelP6float4jjfP6uchar4)
        /*0020*/ 	.word	0x00000020


	//----- nvinfo : EIATTR_MIN_STACK_SIZE
	.align		4
.L_6:
        /*0024*/ 	.byte	0x04, 0x12
        /*0026*/ 	.short	(.L_8 - .L_7)
	.align		4
.L_7:
        /*0028*/ 	.word	index@(_Z19sinewave_vbo_kernelP6float4jjfP6uchar4)
        /*002c*/ 	.word	0x00000020
.L_8:


//--------------------- .nv.compat                --------------------------
	.section	.nv.compat,"",@"SHT_CUDA_COMPAT_INFO"
	.align	4
        /*0000*/ 	.byte	0x02, 0x09, 0x00, 0x00, 0x02, 0x02, 0x01, 0x00, 0x02, 0x05, 0x05, 0x00, 0x03, 0x07, 0x01, 0x01
        /*0010*/ 	.byte	0x02, 0x03, 0x00, 0x00, 0x02, 0x06, 0x01, 0x00, 0x04, 0x0b, 0x08, 0x00, 0x01, 0x00, 0x00, 0x00
        /*0020*/ 	.byte	0x00, 0x00, 0x00, 0x00


//--------------------- .nv.info._Z19sinewave_vbo_kernelP6float4jjfP6uchar4 --------------------------
	.section	.nv.info._Z19sinewave_vbo_kernelP6float4jjfP6uchar4,"",@"SHT_CUDA_INFO"
	.sectionflags	@""
	.align	4


	//----- nvinfo : EIATTR_CUDA_API_VERSION
	.align		4
        /*0000*/ 	.byte	0x04, 0x37
        /*0002*/ 	.short	(.L_10 - .L_9)
.L_9:
        /*0004*/ 	.word	0x00000082


	//----- nvinfo : EIATTR_KPARAM_INFO
	.align		4
.L_10:
        /*0008*/ 	.byte	0x04, 0x17
        /*000a*/ 	.short	(.L_12 - .L_11)
.L_11:
        /*000c*/ 	.word	0x00000000
        /*0010*/ 	.short	0x0004
        /*0012*/ 	.short	0x0018
        /*0014*/ 	.byte	0x00, 0xf5, 0x21, 0x00


	//----- nvinfo : EIATTR_KPARAM_INFO
	.align		4
.L_12:
        /*0018*/ 	.byte	0x04, 0x17
        /*001a*/ 	.short	(.L_14 - .L_13)
.L_13:
        /*001c*/ 	.word	0x00000000
        /*0020*/ 	.short	0x0003
        /*0022*/ 	.short	0x0010
        /*0024*/ 	.byte	0x00, 0xf0, 0x11, 0x00


	//----- nvinfo : EIATTR_KPARAM_INFO
	.align		4
.L_14:
        /*0028*/ 	.byte	0x04, 0x17
        /*002a*/ 	.short	(.L_16 - .L_15)
.L_15:
        /*002c*/ 	.word	0x00000000
        /*0030*/ 	.short	0x0002
        /*0032*/ 	.short	0x000c
        /*0034*/ 	.byte	0x00, 0xf0, 0x11, 0x00


	//----- nvinfo : EIATTR_KPARAM_INFO
	.align		4
.L_16:
        /*0038*/ 	.byte	0x04, 0x17
        /*003a*/ 	.short	(.L_18 - .L_17)
.L_17:
        /*003c*/ 	.word	0x00000000
        /*0040*/ 	.short	0x0001
        /*0042*/ 	.short	0x0008
        /*0044*/ 	.byte	0x00, 0xf0, 0x11, 0x00


	//----- nvinfo : EIATTR_KPARAM_INFO
	.align		4
.L_18:
        /*0048*/ 	.byte	0x04, 0x17
        /*004a*/ 	.short	(.L_20 - .L_19)
.L_19:
        /*004c*/ 	.word	0x00000000
        /*0050*/ 	.short	0x0000
        /*0052*/ 	.short	0x0000
        /*0054*/ 	.byte	0x00, 0xf5, 0x21, 0x00


	//----- nvinfo : EIATTR_SPARSE_MMA_MASK
	.align		4
.L_20:
        /*0058*/ 	.byte	0x03, 0x50
        /*005a*/ 	.short	0x0000


	//----- nvinfo : EIATTR_MAXREG_COUNT
	.align		4
        /*005c*/ 	.byte	0x03, 0x1b
        /*005e*/ 	.short	0x00ff


	//----- nvinfo : EIATTR_MERCURY_ISA_VERSION
	.align		4
        /*0060*/ 	.byte	0x03, 0x5f
        /*0062*/ 	.short	0x0101


	//----- nvinfo : EIATTR_VRC_CTA_INIT_COUNT
	.align		4
        /*0064*/ 	.byte	0x02, 0x4a
	.zero		1
	.zero		1


	//----- nvinfo : EIATTR_EXIT_INSTR_OFFSETS
	.align		4
        /*0068*/ 	.byte	0x04, 0x1c
        /*006a*/ 	.short	(.L_22 - .L_21)


	//   ....[0]....
.L_21:
        /*006c*/ 	.word	0x00002340


	//----- nvinfo : EIATTR_CRS_STACK_SIZE
	.align		4
.L_22:
        /*0070*/ 	.byte	0x04, 0x1e
        /*0072*/ 	.short	(.L_24 - .L_23)
.L_23:
        /*0074*/ 	.word	0x00000000


	//----- nvinfo : EIATTR_CBANK_PARAM_SIZE
	.align		4
.L_24:
        /*0078*/ 	.byte	0x03, 0x19
        /*007a*/ 	.short	0x0020


	//----- nvinfo : EIATTR_PARAM_CBANK
	.align		4
        /*007c*/ 	.byte	0x04, 0x0a
        /*007e*/ 	.short	(.L_26 - .L_25)
	.align		4
.L_25:
        /*0080*/ 	.word	index@(.nv.constant0._Z19sinewave_vbo_kernelP6float4jjfP6uchar4)
        /*0084*/ 	.short	0x0380
        /*0086*/ 	.short	0x0020


	//----- nvinfo : EIATTR_SW_WAR
	.align		4
.L_26:
        /*0088*/ 	.byte	0x04, 0x36
        /*008a*/ 	.short	(.L_28 - .L_27)
.L_27:
        /*008c*/ 	.word	0x00000008
.L_28:


//--------------------- .nv.callgraph             --------------------------
	.section	.nv.callgraph,"",@"SHT_CUDA_CALLGRAPH"
	.align	4
	.sectionentsize	8
	.align		4
        /*0000*/ 	.word	0x00000000
	.align		4
        /*0004*/ 	.word	0xffffffff
	.align		4
        /*0008*/ 	.word	0x00000000
	.align		4
        /*000c*/ 	.word	0xfffffffe
	.align		4
        /*0010*/ 	.word	0x00000000
	.align		4
        /*0014*/ 	.word	0xfffffffd
	.align		4
        /*0018*/ 	.word	0x00000000
	.align		4
        /*001c*/ 	.word	0xfffffffc


//--------------------- .nv.constant4             --------------------------
	.section	.nv.constant4,"a",@progbits
	.align	8
	.align		8
.nv.constant4:
        /*0000*/ 	.dword	__cudart_i2opi_f


//--------------------- .text._Z19sinewave_vbo_kernelP6float4jjfP6uchar4 --------------------------
	.section	.text._Z19sinewave_vbo_kernelP6float4jjfP6uchar4,"ax",@progbits
	.align	128
        .global         _Z19sinewave_vbo_kernelP6float4jjfP6uchar4
        .type           _Z19sinewave_vbo_kernelP6float4jjfP6uchar4,@function
        .size           _Z19sinewave_vbo_kernelP6float4jjfP6uchar4,(.L_x_35 - _Z19sinewave_vbo_kernelP6float4jjfP6uchar4)
        .other          _Z19sinewave_vbo_kernelP6float4jjfP6uchar4,@"STO_CUDA_ENTRY STV_DEFAULT"
_Z19sinewave_vbo_kernelP6float4jjfP6uchar4:
.text._Z19sinewave_vbo_kernelP6float4jjfP6uchar4:
[----:B------:R-:W0:Y:S01]  /*0000*/  LDC R1, c[0x0][0x37c] ;  /* 0x0000df00ff017b82 */ /* 0x000e220000000800 */
[----:B------:R-:W1:Y:S01]  /*0010*/  S2R R5, SR_TID.X ;  /* 0x0000000000057919 */ /* 0x000e620000002100 */
[----:B------:R-:W2:Y:S06]  /*0020*/  LDCU UR5, c[0x0][0x388] ;  /* 0x00007100ff0577ac */ /* 0x000eac0008000800 */
[----:B------:R-:W1:Y:S01]  /*0030*/  S2UR UR4, SR_CTAID.X ;  /* 0x00000000000479c3 */ /* 0x000e620000002500 */
[----:B------:R-:W-:Y:S01]  /*0040*/  BSSY.RECONVERGENT B0, `(.L_x_0) ;  /* 0x0000016000007945 */ /* 0x000fe20003800200 */
[----:B------:R-:W3:Y:S01]  /*0050*/  S2R R4, SR_TID.Y ;  /* 0x0000000000047919 */ /* 0x000ee20000002200 */
[----:B0-----:R-:W-:-:S05]  /*0060*/  VIADD R1, R1, 0xffffffe0 ;  /* 0xffffffe001017836 */ /* 0x001fca0000000000 */
[----:B------:R-:W1:Y:S08]  /*0070*/  LDC R16, c[0x0][0x360] ;  /* 0x0000d800ff107b82 */ /* 0x000e700000000800 */
[----:B------:R-:W3:Y:S01]  /*0080*/  LDC R11, c[0x0][0x364] ;  /* 0x0000d900ff0b7b82 */ /* 0x000ee20000000800 */
[----:B--2---:R-:W-:-:S04]  /*0090*/  I2FP.F32.U32 R3, UR5 ;  /* 0x0000000500037c45 */ /* 0x004fc80008201000 */
[----:B------:R-:W0:Y:S03]  /*00a0*/  MUFU.RCP R2, R3 ;  /* 0x0000000300027308 */ /* 0x000e260000001000 */
[----:B------:R-:W3:Y:S01]  /*00b0*/  S2UR UR5, SR_CTAID.Y ;  /* 0x00000000000579c3 */ /* 0x000ee20000002600 */
[----:B-1----:R-:W-:-:S05]  /*00c0*/  IMAD R16, R16, UR4, R5 ;  /* 0x0000000410107c24 */ /* 0x002fca000f8e0205 */
[----:B------:R-:W-:Y:S01]  /*00d0*/  I2FP.F32.U32 R0, R16 ;  /* 0x0000001000007245 */ /* 0x000fe20000201000 */
[----:B0-----:R-:W-:-:S03]  /*00e0*/  FFMA R5, -R3, R2, 1 ;  /* 0x3f80000003057423 */ /* 0x001fc60000000102 */
[----:B------:R-:W0:Y:S01]  /*00f0*/  FCHK P0, R0, R3 ;  /* 0x0000000300007302 */ /* 0x000e220000000000 */
[----:B------:R-:W-:-:S04]  /*0100*/  FFMA R5, R2, R5, R2 ;  /* 0x0000000502057223 */ /* 0x000fc80000000002 */
[----:B------:R-:W-:Y:S01]  /*0110*/  FFMA R8, R0, R5, RZ ;  /* 0x0000000500087223 */ /* 0x000fe200000000ff */
[----:B---3--:R-:W-:-:S03]  /*0120*/  IMAD R11, R11, UR5, R4 ;  /* 0x000000050b0b7c24 */ /* 0x008fc6000f8e0204 */
[----:B------:R-:W-:-:S04]  /*0130*/  FFMA R2, -R3, R8, R0 ;  /* 0x0000000803027223 */ /* 0x000fc80000000100 */
[----:B------:R-:W-:Y:S01]  /*0140*/  FFMA R8, R5, R2, R8 ;  /* 0x0000000205087223 */ /* 0x000fe20000000008 */
[----:B0-----:R-:W-:Y:S06]  /*0150*/  @!P0 BRA `(.L_x_1) ;  /* 0x0000000000108947 */ /* 0x001fec0003800000 */
[----:B------:R-:W-:Y:S01]  /*0160*/  IMAD.MOV.U32 R2, RZ, RZ, R0 ;  /* 0x000000ffff027224 */ /* 0x000fe200078e0000 */
[----:B------:R-:W-:-:S07]  /*0170*/  MOV R4, 0x190 ;  /* 0x0000019000047802 */ /* 0x000fce0000000f00 */
[----:B------:R-:W-:Y:S05]  /*0180*/  CALL.REL.NOINC `($__internal_0_$__cuda_sm3x_div_rn_noftz_f32_slowpath) ;  /* 0x0000002000707944 */ /* 0x000fea0003c00000 */
[----:B------:R-:W-:-:S07]  /*0190*/  IMAD.MOV.U32 R8, RZ, RZ, R3 ;  /* 0x000000ffff087224 */ /* 0x000fce00078e0003 */
.L_x_1:
[----:B------:R-:W-:Y:S05]  /*01a0*/  BSYNC.RECONVERGENT B0 ;  /* 0x0000000000007941 */ /* 0x000fea0003800200 */
.L_x_0:
[----:B------:R-:W0:Y:S01]  /*01b0*/  LDCU UR4, c[0x0][0x38c] ;  /* 0x00007180ff0477ac */ /* 0x000e220008000800 */
[----:B------:R-:W-:Y:S01]  /*01c0*/  I2FP.F32.U32 R2, R11 ;  /* 0x0000000b00027245 */ /* 0x000fe20000201000 */
[----:B------:R-:W-:Y:S01]  /*01d0*/  BSSY.RECONVERGENT B0, `(.L_x_2) ;  /* 0x000000d000007945 */ /* 0x000fe20003800200 */
[----:B0-----:R-:W-:-:S04]  /*01e0*/  I2FP.F32.U32 R3, UR4 ;  /* 0x0000000400037c45 */ /* 0x001fc80008201000 */
[----:B------:R-:W0:Y:S08]  /*01f0*/  MUFU.RCP R4, R3 ;  /* 0x0000000300047308 */ /* 0x000e300000001000 */
[----:B------:R-:W1:Y:S01]  /*0200*/  FCHK P0, R2, R3 ;  /* 0x0000000302007302 */ /* 0x000e620000000000 */
[----:B0-----:R-:W-:-:S04]  /*0210*/  FFMA R5, -R3, R4, 1 ;  /* 0x3f80000003057423 */ /* 0x001fc80000000104 */
[----:B------:R-:W-:-:S04]  /*0220*/  FFMA R5, R4, R5, R4 ;  /* 0x0000000504057223 */ /* 0x000fc80000000004 */
[----:B------:R-:W-:-:S04]  /*0230*/  FFMA R4, R2, R5, RZ ;  /* 0x0000000502047223 */ /* 0x000fc800000000ff */
[----:B------:R-:W-:-:S04]  /*0240*/  FFMA R6, -R3, R4, R2 ;  /* 0x0000000403067223 */ /* 0x000fc80000000102 */
[----:B------:R-:W-:Y:S01]  /*0250*/  FFMA R10, R5, R6, R4 ;  /* 0x00000006050a7223 */ /* 0x000fe20000000004 */
[----:B-1----:R-:W-:Y:S06]  /*0260*/  @!P0 BRA `(.L_x_3) ;  /* 0x00000000000c8947 */ /* 0x002fec0003800000 */
[----:B------:R-:W-:-:S07]  /*0270*/  MOV R4, 0x290 ;  /* 0x0000029000047802 */ /* 0x000fce0000000f00 */
[----:B------:R-:W-:Y:S05]  /*0280*/  CALL.REL.NOINC `($__internal_0_$__cuda_sm3x_div_rn_noftz_f32_slowpath) ;  /* 0x0000002000307944 */ /* 0x000fea0003c00000 */
[----:B------:R-:W-:-:S07]  /*0290*/  IMAD.MOV.U32 R10, RZ, RZ, R3 ;  /* 0x000000ffff0a7224 */ /* 0x000fce00078e0003 */
.L_x_3:
[----:B------:R-:W-:Y:S05]  /*02a0*/  BSYNC.RECONVERGENT B0 ;  /* 0x0000000000007941 */ /* 0x000fea0003800200 */
.L_x_2:
[----:B------:R-:W0:Y:S01]  /*02b0*/  LDC R7, c[0x0][0x390] ;  /* 0x0000e400ff077b82 */ /* 0x000e220000000800 */
[----:B------:R-:W-:Y:S01]  /*02c0*/  IMAD.MOV.U32 R9, RZ, RZ, 0x40000000 ;  /* 0x40000000ff097424 */ /* 0x000fe200078e00ff */
[----:B------:R-:W1:Y:S01]  /*02d0*/  LDCU.64 UR6, c[0x0][0x358] ;  /* 0x00006b00ff0677ac */ /* 0x000e620008000a00 */
[----:B------:R-:W-:Y:S02]  /*02e0*/  BSSY.RECONVERGENT B0, `(.L_x_4) ;  /* 0x0000043000007945 */ /* 0x000fe40003800200 */
[-C--:B------:R-:W-:Y:S01]  /*02f0*/  FFMA R8, R8, R9.reuse, -1 ;  /* 0xbf80000008087423 */ /* 0x080fe20000000009 */
[----:B------:R-:W-:-:S03]  /*0300*/  FFMA R10, R10, R9, -1 ;  /* 0xbf8000000a0a7423 */ /* 0x000fc60000000009 */
[----:B0-----:R-:W-:-:S04]  /*0310*/  FFMA R18, R8, 4, R7 ;  /* 0x4080000008127823 */ /* 0x001fc80000000007 */
[C---:B------:R-:W-:Y:S01]  /*0320*/  FMUL R3, R18.reuse, 0.63661974668502807617 ;  /* 0x3f22f98312037820 */ /* 0x040fe20000400000 */
[----:B------:R-:W-:-:S05]  /*0330*/  FSETP.GE.AND P0, PT, |R18|, 105615, PT ;  /* 0x47ce47801200780b */ /* 0x000fca0003f06200 */
[----:B------:R-:W0:Y:S02]  /*0340*/  F2I.NTZ R3, R3 ;  /* 0x0000000300037305 */ /* 0x000e240000203100 */
[----:B0-----:R-:W-:-:S05]  /*0350*/  I2FP.F32.S32 R5, R3 ;  /* 0x0000000300057245 */ /* 0x001fca0000201400 */
[----:B------:R-:W-:-:S04]  /*0360*/  FFMA R4, R5, -1.5707962512969970703, R18 ;  /* 0xbfc90fda05047823 */ /* 0x000fc80000000012 */
[----:B------:R-:W-:-:S04]  /*0370*/  FFMA R4, R5, -7.5497894158615963534e-08, R4 ;  /* 0xb3a2216805047823 */ /* 0x000fc80000000004 */
[----:B------:R-:W-:Y:S01]  /*0380*/  FFMA R4, R5, -5.3903029534742383927e-15, R4 ;  /* 0xa7c234c505047823 */ /* 0x000fe20000000004 */
[----:B-1----:R-:W-:Y:S06]  /*0390*/  @!P0 BRA `(.L_x_5) ;  /* 0x0000000000dc8947 */ /* 0x002fec0003800000 */
[----:B------:R-:W-:-:S13]  /*03a0*/  FSETP.NEU.AND P0, PT, |R18|, +INF , PT ;  /* 0x7f8000001200780b */ /* 0x000fda0003f0d200 */
[----:B------:R-:W-:Y:S01]  /*03b0*/  @!P0 FMUL R4, RZ, R18 ;  /* 0x00000012ff048220 */ /* 0x000fe20000400000 */
[----:B------:R-:W-:Y:S01]  /*03c0*/  @!P0 IMAD.MOV.U32 R3, RZ, RZ, RZ ;  /* 0x000000ffff038224 */ /* 0x000fe200078e00ff */
[----:B------:R-:W-:Y:S06]  /*03d0*/  @!P0 BRA `(.L_x_5) ;  /* 0x0000000000cc8947 */ /* 0x000fec0003800000 */
[----:B------:R-:W-:Y:S01]  /*03e0*/  IMAD.SHL.U32 R4, R18, 0x100, RZ ;  /* 0x0000010012047824 */ /* 0x000fe200078e00ff */
[----:B------:R-:W0:Y:S01]  /*03f0*/  LDCU.64 UR8, c[0x4][URZ] ;  /* 0x01000000ff0877ac */ /* 0x000e220008000a00 */
[----:B------:R-:W-:Y:S02]  /*0400*/  IMAD.MOV.U32 R12, RZ, RZ, RZ ;  /* 0x000000ffff0c7224 */ /* 0x000fe400078e00ff */
[----:B------:R-:W-:Y:S01]  /*0410*/  IMAD.MOV.U32 R3, RZ, RZ, R1 ;  /* 0x000000ffff037224 */ /* 0x000fe200078e0001 */
[----:B------:R-:W-:Y:S01]  /*0420*/  LOP3.LUT R9, R4, 0x80000000, RZ, 0xfc, !PT ;  /* 0x8000000004097812 */ /* 0x000fe200078efcff */
[----:B------:R-:W-:Y:S01]  /*0430*/  UMOV UR5, URZ ;  /* 0x000000ff00057c82 */ /* 0x000fe20008000000 */
[----:B------:R-:W-:-:S05]  /*0440*/  UMOV UR4, URZ ;  /* 0x000000ff00047c82 */ /* 0x000fca0008000000 */
.L_x_6:
[----:B0-----:R-:W-:Y:S02]  /*0450*/  IMAD.U32 R14, RZ, RZ, UR8 ;  /* 0x00000008ff0e7e24 */ /* 0x001fe4000f8e00ff */
[----:B------:R-:W-:-:S05]  /*0460*/  IMAD.U32 R15, RZ, RZ, UR9 ;  /* 0x00000009ff0f7e24 */ /* 0x000fca000f8e00ff */
[----:B------:R-:W2:Y:S01]  /*0470*/  LDG.E.CONSTANT R4, desc[UR6][R14.64] ;  /* 0x000000060e047981 */ /* 0x000ea2000c1e9900 */
[----:B------:R-:W-:Y:S02]  /*0480*/  UIADD3 UR8, UP0, UPT, UR8, 0x4, URZ ;  /* 0x0000000408087890 */ /* 0x000fe4000ff1e0ff */
[----:B------:R-:W-:Y:S02]  /*0490*/  UIADD3 UR4, UPT, UPT, UR4, 0x1, URZ ;  /* 0x0000000104047890 */ /* 0x000fe4000fffe0ff */
[----:B------:R-:W-:Y:S02]  /*04a0*/  UIADD3.X UR9, UPT, UPT, URZ, UR9, URZ, UP0, !UPT ;  /* 0x00000009ff097290 */ /* 0x000fe400087fe4ff */
[----:B------:R-:W-:Y:S01]  /*04b0*/  UISETP.NE.AND UP0, UPT, UR4, 0x6, UPT ;  /* 0x000000060400788c */ /* 0x000fe2000bf05270 */
[----:B--2---:R-:W-:-:S03]  /*04c0*/  IMAD.WIDE.U32 R4, R4, R9, RZ ;  /* 0x0000000904047225 */ /* 0x004fc600078e00ff */
[----:B------:R-:W-:-:S04]  /*04d0*/  IADD3 R4, P0, PT, R4, R12, RZ ;  /* 0x0000000c04047210 */ /* 0x000fc80007f1e0ff */
[----:B------:R-:W-:Y:S01]  /*04e0*/  IADD3.X R12, PT, PT, R5, UR5, RZ, P0, !PT ;  /* 0x00000005050c7c10 */ /* 0x000fe200087fe4ff */
[----:B------:R0:W-:Y:S02]  /*04f0*/  STL [R3], R4 ;  /* 0x0000000403007387 */ /* 0x0001e40000100800 */
[----:B0-----:R-:W-:Y:S01]  /*0500*/  VIADD R3, R3, 0x4 ;  /* 0x0000000403037836 */ /* 0x001fe20000000000 */
[----:B------:R-:W-:Y:S06]  /*0510*/  BRA.U UP0, `(.L_x_6) ;  /* 0xfffffffd00cc7547 */ /* 0x000fec000b83ffff */
[----:B------:R-:W-:Y:S01]  /*0520*/  SHF.R.U32.HI R6, RZ, 0x17, R18 ;  /* 0x00000017ff067819 */ /* 0x000fe20000011612 */
[----:B------:R0:W-:Y:S03]  /*0530*/  STL [R1+0x18], R12 ;  /* 0x0000180c01007387 */ /* 0x0001e60000100800 */
[C---:B------:R-:W-:Y:S02]  /*0540*/  LOP3.LUT R3, R6.reuse, 0xe0, RZ, 0xc0, !PT ;  /* 0x000000e006037812 */ /* 0x040fe400078ec0ff */
[----:B------:R-:W-:-:S03]  /*0550*/  LOP3.LUT P0, RZ, R6, 0x1f, RZ, 0xc0, !PT ;  /* 0x0000001f06ff7812 */ /* 0x000fc6000780c0ff */
[----:B------:R-:W-:-:S05]  /*0560*/  VIADD R3, R3, 0xffffff80 ;  /* 0xffffff8003037836 */ /* 0x000fca0000000000 */
[----:B------:R-:W-:-:S05]  /*0570*/  SHF.R.U32.HI R4, RZ, 0x5, R3 ;  /* 0x00000005ff047819 */ /* 0x000fca0000011603 */
[----:B------:R-:W-:-:S05]  /*0580*/  IMAD R9, R4, -0x4, R1 ;  /* 0xfffffffc04097824 */ /* 0x000fca00078e0201 */
[----:B------:R-:W2:Y:S04]  /*0590*/  LDL R3, [R9+0x18] ;  /* 0x0000180009037983 */ /* 0x000ea80000100800 */
[----:B------:R-:W2:Y:S04]  /*05a0*/  LDL R4, [R9+0x14] ;  /* 0x0000140009047983 */ /* 0x000ea80000100800 */
[----:B------:R-:W3:Y:S01]  /*05b0*/  @P0 LDL R5, [R9+0x10] ;  /* 0x0000100009050983 */ /* 0x000ee20000100800 */
[----:B------:R-:W-:Y:S01]  /*05c0*/  LOP3.LUT R6, R6, 0x1f, RZ, 0xc0, !PT ;  /* 0x0000001f06067812 */ /* 0x000fe200078ec0ff */
[----:B------:R-:W-:Y:S01]  /*05d0*/  UMOV UR4, 0x54442d19 ;  /* 0x54442d1900047882 */ /* 0x000fe20000000000 */
[----:B------:R-:W-:-:S02]  /*05e0*/  UMOV UR5, 0x3bf921fb ;  /* 0x3bf921fb00057882 */ /* 0x000fc40000000000 */
[-C--:B--2---:R-:W-:Y:S02]  /*05f0*/  @P0 SHF.L.W.U32.HI R3, R4, R6.reuse, R3 ;  /* 0x0000000604030219 */ /* 0x084fe40000010e03 */
[----:B---3--:R-:W-:Y:S02]  /*0600*/  @P0 SHF.L.W.U32.HI R4, R5, R6, R4 ;  /* 0x0000000605040219 */ /* 0x008fe40000010e04 */
[----:B------:R-:W-:Y:S02]  /*0610*/  ISETP.GE.AND P0, PT, R18, RZ, PT ;  /* 0x000000ff1200720c */ /* 0x000fe40003f06270 */
[C---:B------:R-:W-:Y:S01]  /*0620*/  SHF.L.W.U32.HI R5, R4.reuse, 0x2, R3 ;  /* 0x0000000204057819 */ /* 0x040fe20000010e03 */
[----:B------:R-:W-:-:S03]  /*0630*/  IMAD.SHL.U32 R4, R4, 0x4, RZ ;  /* 0x0000000404047824 */ /* 0x000fc600078e00ff */
[----:B------:R-:W-:Y:S02]  /*0640*/  SHF.R.S32.HI R6, RZ, 0x1f, R5 ;  /* 0x0000001fff067819 */ /* 0x000fe40000011405 */
[----:B------:R-:W-:Y:S02]  /*0650*/  LOP3.LUT R18, R5, R18, RZ, 0x3c, !PT ;  /* 0x0000001205127212 */ /* 0x000fe400078e3cff */
[C---:B------:R-:W-:Y:S02]  /*0660*/  LOP3.LUT R14, R6.reuse, R4, RZ, 0x3c, !PT ;  /* 0x00000004060e7212 */ /* 0x040fe400078e3cff */
[----:B------:R-:W-:Y:S02]  /*0670*/  LOP3.LUT R15, R6, R5, RZ, 0x3c, !PT ;  /* 0x00000005060f7212 */ /* 0x000fe400078e3cff */
[----:B------:R-:W-:Y:S02]  /*0680*/  SHF.R.U32.HI R4, RZ, 0x1e, R3 ;  /* 0x0000001eff047819 */ /* 0x000fe40000011603 */
[----:B------:R-:W-:-:S02]  /*0690*/  ISETP.GE.AND P1, PT, R18, RZ, PT ;  /* 0x000000ff1200720c */ /* 0x000fc40003f26270 */
[----:B------:R-:W0:Y:S01]  /*06a0*/  I2F.F64.S64 R14, R14 ;  /* 0x0000000e000e7312 */ /* 0x000e220000301c00 */
[----:B------:R-:W-:-:S05]  /*06b0*/  LEA.HI R3, R5, R4, RZ, 0x1 ;  /* 0x0000000405037211 */ /* 0x000fca00078f08ff */
[----:B------:R-:W-:-:S04]  /*06c0*/  IMAD.MOV R4, RZ, RZ, -R3 ;  /* 0x000000ffff047224 */ /* 0x000fc800078e0a03 */
[----:B------:R-:W-:Y:S01]  /*06d0*/  @!P0 IMAD.MOV.U32 R3, RZ, RZ, R4 ;  /* 0x000000ffff038224 */ /* 0x000fe200078e0004 */
[----:B0-----:R-:W-:-:S10]  /*06e0*/  DMUL R12, R14, UR4 ;  /* 0x000000040e0c7c28 */ /* 0x001fd40008000000 */
[----:B------:R-:W0:Y:S02]  /*06f0*/  F2F.F32.F64 R12, R12 ;  /* 0x0000000c000c7310 */ /* 0x000e240000301000 */
[----:B0-----:R-:W-:-:S07]  /*0700*/  FSEL R4, -R12, R12, !P1 ;  /* 0x0000000c0c047208 */ /* 0x001fce0004800100 */
.L_x_5:
[----:B------:R-:W-:Y:S05]  /*0710*/  BSYNC.RECONVERGENT B0 ;  /* 0x0000000000007941 */ /* 0x000fea0003800200 */
.L_x_4:
[----:B------:R-:W-:Y:S01]  /*0720*/  FFMA R15, R10, 4, R7 ;  /* 0x408000000a0f7823 */ /* 0x000fe20000000007 */
[----:B------:R-:W-:Y:S01]  /*0730*/  LOP3.LUT R13, R3, 0x1, RZ, 0xc0, !PT ;  /* 0x00000001030d7812 */ /* 0x000fe200078ec0ff */
[----:B------:R-:W-:Y:S02]  /*0740*/  IMAD.MOV.U32 R12, RZ, RZ, 0x37cbac00 ;  /* 0x37cbac00ff0c7424 */ /* 0x000fe400078e00ff */
[----:B------:R-:W-:Y:S01]  /*0750*/  FMUL R5, R4, R4 ;  /* 0x0000000404057220 */ /* 0x000fe20000400000 */
[----:B------:R-:W-:Y:S01]  /*0760*/  FMUL R6, R15, 0.63661974668502807617 ;  /* 0x3f22f9830f067820 */ /* 0x000fe20000400000 */
[----:B------:R-:W-:Y:S01]  /*0770*/  ISETP.NE.U32.AND P0, PT, R13, 0x1, PT ;  /* 0x000000010d00780c */ /* 0x000fe20003f05070 */
[----:B------:R-:W-:Y:S02]  /*0780*/  IMAD.MOV.U32 R13, RZ, RZ, 0x3d2aaabb ;  /* 0x3d2aaabbff0d7424 */ /* 0x000fe400078e00ff */
[----:B------:R-:W-:Y:S01]  /*0790*/  FFMA R9, R5, R12, -0.0013887860113754868507 ;  /* 0xbab607ed05097423 */ /* 0x000fe2000000000c */
[----:B------:R-:W-:Y:S01]  /*07a0*/  IMAD.MOV.U32 R14, RZ, RZ, 0x3effffff ;  /* 0x3effffffff0e7424 */ /* 0x000fe200078e00ff */
[----:B------:R-:W-:Y:S01]  /*07b0*/  LOP3.LUT P1, RZ, R3, 0x2, RZ, 0xc0, !PT ;  /* 0x0000000203ff7812 */ /* 0x000fe2000782c0ff */
[----:B------:R-:W0:Y:S01]  /*07c0*/  F2I.NTZ R6, R6 ;  /* 0x0000000600067305 */ /* 0x000e220000203100 */
[----:B------:R-:W-:Y:S01]  /*07d0*/  FSEL R20, R13, 0.0083327032625675201416, !P0 ;  /* 0x3c0885e40d147808 */ /* 0x000fe20004000000 */
[----:B------:R-:W-:Y:S01]  /*07e0*/  BSSY.RECONVERGENT B0, `(.L_x_7) ;  /* 0x0000046000007945 */ /* 0x000fe20003800200 */
[----:B------:R-:W-:-:S02]  /*07f0*/  FSEL R18, R9, -0.00019574658654164522886, !P0 ;  /* 0xb94d415309127808 */ /* 0x000fc40004000000 */
[----:B------:R-:W-:-:S03]  /*0800*/  FSEL R3, R4, 1, P0 ;  /* 0x3f80000004037808 */ /* 0x000fc60000000000 */
[C---:B------:R-:W-:Y:S01]  /*0810*/  FFMA R18, R5.reuse, R18, R20 ;  /* 0x0000001205127223 */ /* 0x040fe20000000014 */
[----:B------:R-:W-:Y:S01]  /*0820*/  FSEL R20, -R14, -0.16666662693023681641, !P0 ;  /* 0xbe2aaaa80e147808 */ /* 0x000fe20004000100 */
[----:B------:R-:W-:Y:S01]  /*0830*/  FFMA R4, R5, R3, RZ ;  /* 0x0000000305047223 */ /* 0x000fe200000000ff */
[----:B------:R-:W-:-:S03]  /*0840*/  FSETP.GE.AND P0, PT, |R15|, 105615, PT ;  /* 0x47ce47800f00780b */ /* 0x000fc60003f06200 */
[----:B------:R-:W-:Y:S01]  /*0850*/  FFMA R18, R5, R18, R20 ;  /* 0x0000001205127223 */ /* 0x000fe20000000014 */
[----:B0-----:R-:W-:-:S05]  /*0860*/  I2FP.F32.S32 R22, R6 ;  /* 0x0000000600167245 */ /* 0x001fca0000201400 */
[----:B------:R-:W-:-:S04]  /*0870*/  FFMA R9, R22, -1.5707962512969970703, R15 ;  /* 0xbfc90fda16097823 */ /* 0x000fc8000000000f */
[----:B------:R-:W-:Y:S01]  /*0880*/  FFMA R5, R22, -7.5497894158615963534e-08, R9 ;  /* 0xb3a2216816057823 */ /* 0x000fe20000000009 */
[----:B------:R-:W-:-:S03]  /*0890*/  FFMA R9, R4, R18, R3 ;  /* 0x0000001204097223 */ /* 0x000fc60000000003 */
[----:B------:R-:W-:Y:S01]  /*08a0*/  FFMA R3, R22, -5.3903029534742383927e-15, R5 ;  /* 0xa7c234c516037823 */ /* 0x000fe20000000005 */
[----:B------:R-:W-:Y:S01]  /*08b0*/  @P1 FADD R9, RZ, -R9 ;  /* 0x80000009ff091221 */ /* 0x000fe20000000000 */
[----:B------:R-:W-:Y:S06]  /*08c0*/  @!P0 BRA `(.L_x_8) ;  /* 0x0000000000dc8947 */ /* 0x000fec0003800000 */
        /* <DEDUP_REMOVED lines=11> */
.L_x_9:
        /* <DEDUP_REMOVED lines=29> */
[C-C-:B------:R-:W-:Y:S01]  /*0b50*/  SHF.L.W.U32.HI R6, R4.reuse, 0x2, R3.reuse ;  /* 0x0000000204067819 */ /* 0x140fe20000010e03 */
[----:B------:R-:W-:Y:S01]  /*0b60*/  IMAD.SHL.U32 R4, R4, 0x4, RZ ;  /* 0x0000000404047824 */ /* 0x000fe200078e00ff */
[----:B------:R-:W-:Y:S02]  /*0b70*/  SHF.R.U32.HI R3, RZ, 0x1e, R3 ;  /* 0x0000001eff037819 */ /* 0x000fe40000011603 */
[----:B------:R-:W-:-:S02]  /*0b80*/  SHF.R.S32.HI R5, RZ, 0x1f, R6 ;  /* 0x0000001fff057819 */ /* 0x000fc40000011406 */
[C---:B------:R-:W-:Y:S02]  /*0b90*/  LOP3.LUT R15, R6.reuse, R15, RZ, 0x3c, !PT ;  /* 0x0000000f060f7212 */ /* 0x040fe400078e3cff */
[C---:B------:R-:W-:Y:S02]  /*0ba0*/  LOP3.LUT R4, R5.reuse, R4, RZ, 0x3c, !PT ;  /* 0x0000000405047212 */ /* 0x040fe400078e3cff */
[----:B------:R-:W-:Y:S02]  /*0bb0*/  LOP3.LUT R5, R5, R6, RZ, 0x3c, !PT ;  /* 0x0000000605057212 */ /* 0x000fe400078e3cff */
[----:B------:R-:W-:Y:S02]  /*0bc0*/  LEA.HI R6, R6, R3, RZ, 0x1 ;  /* 0x0000000306067211 */ /* 0x000fe400078f08ff */
[----:B------:R-:W-:Y:S02]  /*0bd0*/  ISETP.GE.AND P1, PT, R15, RZ, PT ;  /* 0x000000ff0f00720c */ /* 0x000fe40003f26270 */
[----:B------:R-:W1:Y:S01]  /*0be0*/  I2F.F64.S64 R4, R4 ;  /* 0x0000000400047312 */ /* 0x000e620000301c00 */
[----:B------:R-:W-:-:S04]  /*0bf0*/  IMAD.MOV R3, RZ, RZ, -R6 ;  /* 0x000000ffff037224 */ /* 0x000fc800078e0a06 */
[----:B------:R-:W-:Y:S01]  /*0c00*/  @!P0 IMAD.MOV.U32 R6, RZ, RZ, R3 ;  /* 0x000000ffff068224 */ /* 0x000fe200078e0003 */
[----:B-1----:R-:W-:-:S10]  /*0c10*/  DMUL R18, R4, UR4 ;  /* 0x0000000404127c28 */ /* 0x002fd40008000000 */
[----:B------:R-:W1:Y:S02]  /*0c20*/  F2F.F32.F64 R18, R18 ;  /* 0x0000001200127310 */ /* 0x000e640000301000 */
[----:B01----:R-:W-:-:S07]  /*0c30*/  FSEL R3, -R18, R18, !P1 ;  /* 0x0000001212037208 */ /* 0x003fce0004800100 */
.L_x_8:
[----:B------:R-:W-:Y:S05]  /*0c40*/  BSYNC.RECONVERGENT B0 ;  /* 0x0000000000007941 */ /* 0x000fea0003800200 */
.L_x_7:
[----:B------:R-:W-:Y:S01]  /*0c50*/  FMUL R4, R3, R3 ;  /* 0x0000000303047220 */ /* 0x000fe20000400000 */
[----:B------:R-:W-:Y:S01]  /*0c60*/  LOP3.LUT R15, R6, 0x1, RZ, 0xc0, !PT ;  /* 0x00000001060f7812 */ /* 0x000fe200078ec0ff */
[----:B------:R-:W-:Y:S01]  /*0c70*/  IMAD.MOV.U32 R18, RZ, RZ, 0x3c0885e4 ;  /* 0x3c0885e4ff127424 */ /* 0x000fe200078e00ff */
[----:B------:R-:W0:Y:S01]  /*0c80*/  LDCU UR4, c[0x0][0x388] ;  /* 0x00007100ff0477ac */ /* 0x000e220008000800 */
[----:B------:R-:W-:Y:S01]  /*0c90*/  FFMA R5, R4, R12, -0.0013887860113754868507 ;  /* 0xbab607ed04057423 */ /* 0x000fe2000000000c */
[----:B------:R-:W-:Y:S01]  /*0ca0*/  ISETP.NE.U32.AND P0, PT, R15, 0x1, PT ;  /* 0x000000010f00780c */ /* 0x000fe20003f05070 */
[----:B------:R-:W-:Y:S01]  /*0cb0*/  IMAD.MOV.U32 R15, RZ, RZ, 0x3e2aaaa8 ;  /* 0x3e2aaaa8ff0f7424 */ /* 0x000fe200078e00ff */
[----:B------:R-:W-:Y:S01]  /*0cc0*/  BSSY.RECONVERGENT B0, `(.L_x_10) ;  /* 0x0000055000007945 */ /* 0x000fe20003800200 */
[----:B------:R-:W-:Y:S01]  /*0cd0*/  VIADD R6, R6, 0x1 ;  /* 0x0000000106067836 */ /* 0x000fe20000000000 */
[----:B------:R-:W-:Y:S02]  /*0ce0*/  FSEL R5, R5, -0.00019574658654164522886, P0 ;  /* 0xb94d415305057808 */ /* 0x000fe40000000000 */
[----:B------:R-:W-:-:S02]  /*0cf0*/  FSEL R17, R18, 0.041666727513074874878, !P0 ;  /* 0x3d2aaabb12117808 */ /* 0x000fc40004000000 */
[----:B------:R-:W-:Y:S02]  /*0d00*/  FSEL R20, -R15, -0.4999999701976776123, !P0 ;  /* 0xbeffffff0f147808 */ /* 0x000fe40004000100 */
[----:B------:R-:W-:Y:S01]  /*0d10*/  FSEL R3, R3, 1, !P0 ;  /* 0x3f80000003037808 */ /* 0x000fe20004000000 */
[----:B------:R-:W-:Y:S01]  /*0d20*/  FFMA R5, R4, R5, R17 ;  /* 0x0000000504057223 */ /* 0x000fe20000000011 */
[----:B------:R-:W-:-:S03]  /*0d30*/  LOP3.LUT P1, RZ, R6, 0x2, RZ, 0xc0, !PT ;  /* 0x0000000206ff7812 */ /* 0x000fc6000782c0ff */
[C---:B------:R-:W-:Y:S01]  /*0d40*/  FFMA R5, R4.reuse, R5, R20 ;  /* 0x0000000504057223 */ /* 0x040fe20000000014 */
[----:B------:R-:W-:Y:S01]  /*0d50*/  FFMA R6, R4, R3, RZ ;  /* 0x0000000304067223 */ /* 0x000fe200000000ff */
[----:B------:R-:W1:Y:S01]  /*0d60*/  LDC.64 R20, c[0x0][0x398] ;  /* 0x0000e600ff147b82 */ /* 0x000e620000000a00 */
[----:B0-----:R-:W-:Y:S02]  /*0d70*/  IMAD R17, R11, UR4, R16 ;  /* 0x000000040b117c24 */ /* 0x001fe4000f8e0210 */
[----:B------:R-:W-:Y:S01]  /*0d80*/  FFMA R6, R6, R5, R3 ;  /* 0x0000000506067223 */ /* 0x000fe20000000003 */
[----:B------:R-:W-:-:S04]  /*0d90*/  IMAD.MOV.U32 R11, RZ, RZ, 0x3f800000 ;  /* 0x3f800000ff0b7424 */ /* 0x000fc800078e00ff */
[----:B------:R-:W0:Y:S01]  /*0da0*/  LDC.64 R4, c[0x0][0x380] ;  /* 0x0000e000ff047b82 */ /* 0x000e220000000a00 */
[----:B------:R-:W-:-:S04]  /*0db0*/  @P1 FADD R6, RZ, -R6 ;  /* 0x80000006ff061221 */ /* 0x000fc80000000000 */
[----:B------:R-:W-:-:S04]  /*0dc0*/  FMUL.D2 R9, R9, R6 ;  /* 0x0000000609097220 */ /* 0x000fc80000300000 */
[----:B------:R-:W-:-:S04]  /*0dd0*/  FADD R19, R0, R9 ;  /* 0x0000000900137221 */ /* 0x000fc80000000000 */
[C---:B------:R-:W-:Y:S01]  /*0de0*/  FMUL R6, R19.reuse, 0.63661974668502807617 ;  /* 0x3f22f98313067820 */ /* 0x040fe20000400000 */
[----:B------:R-:W-:-:S05]  /*0df0*/  FSETP.GE.AND P0, PT, |R19|, 105615, PT ;  /* 0x47ce47801300780b */ /* 0x000fca0003f06200 */
[----:B------:R-:W2:Y:S01]  /*0e00*/  F2I.NTZ R6, R6 ;  /* 0x0000000600067305 */ /* 0x000ea20000203100 */
[----:B0-----:R-:W-:-:S04]  /*0e10*/  IMAD.WIDE.U32 R4, R17, 0x10, R4 ;  /* 0x0000001011047825 */ /* 0x001fc800078e0004 */
[----:B-1----:R-:W-:Y:S01]  /*0e20*/  IMAD.WIDE.U32 R16, R17, 0x4, R20 ;  /* 0x0000000411107825 */ /* 0x002fe200078e0014 */
[----:B------:R0:W-:Y:S04]  /*0e30*/  STG.E.128 desc[UR6][R4.64], R8 ;  /* 0x0000000804007986 */ /* 0x0001e8000c101d06 */
[----:B------:R0:W-:Y:S01]  /*0e40*/  STG.E.U8 desc[UR6][R16.64+0x3], RZ ;  /* 0x000003ff10007986 */ /* 0x0001e2000c101106 */
[----:B--2---:R-:W-:-:S05]  /*0e50*/  I2FP.F32.S32 R20, R6 ;  /* 0x0000000600147245 */ /* 0x004fca0000201400 */
[----:B------:R-:W-:-:S04]  /*0e60*/  FFMA R3, R20, -1.5707962512969970703, R19 ;  /* 0xbfc90fda14037823 */ /* 0x000fc80000000013 */
[----:B------:R-:W-:-:S04]  /*0e70*/  FFMA R3, R20, -7.5497894158615963534e-08, R3 ;  /* 0xb3a2216814037823 */ /* 0x000fc80000000003 */
[----:B------:R-:W-:Y:S01]  /*0e80*/  FFMA R3, R20, -5.3903029534742383927e-15, R3 ;  /* 0xa7c234c514037823 */ /* 0x000fe20000000003 */
[----:B0-----:R-:W-:Y:S06]  /*0e90*/  @!P0 BRA `(.L_x_11) ;  /* 0x0000000000dc8947 */ /* 0x001fec0003800000 */
        /* <DEDUP_REMOVED lines=11> */
.L_x_12:
        /* <DEDUP_REMOVED lines=44> */
.L_x_11:
[----:B------:R-:W-:Y:S05]  /*1210*/  BSYNC.RECONVERGENT B0 ;  /* 0x0000000000007941 */ /* 0x000fea0003800200 */
.L_x_10:
[----:B------:R-:W-:Y:S01]  /*1220*/  FMUL R4, R3, R3 ;  /* 0x0000000303047220 */ /* 0x000fe20000400000 */
[C---:B------:R-:W-:Y:S01]  /*1230*/  LOP3.LUT R8, R6.reuse, 0x1, RZ, 0xc0, !PT ;  /* 0x0000000106087812 */ /* 0x040fe200078ec0ff */
[----:B------:R-:W-:Y:S01]  /*1240*/  BSSY.RECONVERGENT B0, `(.L_x_13) ;  /* 0x000004b000007945 */ /* 0x000fe20003800200 */
[----:B------:R-:W-:Y:S01]  /*1250*/  LOP3.LUT P1, RZ, R6, 0x2, RZ, 0xc0, !PT ;  /* 0x0000000206ff7812 */ /* 0x000fe2000782c0ff */
[----:B------:R-:W-:Y:S01]  /*1260*/  FFMA R5, R4, R12, -0.0013887860113754868507 ;  /* 0xbab607ed04057423 */ /* 0x000fe2000000000c */
[----:B------:R-:W-:-:S04]  /*1270*/  ISETP.NE.U32.AND P0, PT, R8, 0x1, PT ;  /* 0x000000010800780c */ /* 0x000fc80003f05070 */
[----:B------:R-:W-:Y:S02]  /*1280*/  FSEL R5, R5, -0.00019574658654164522886, !P0 ;  /* 0xb94d415305057808 */ /* 0x000fe40004000000 */
[----:B------:R-:W-:Y:S02]  /*1290*/  FSEL R11, R13, 0.0083327032625675201416, !P0 ;  /* 0x3c0885e40d0b7808 */ /* 0x000fe40004000000 */
[----:B------:R-:W-:Y:S02]  /*12a0*/  FSEL R3, R3, 1, P0 ;  /* 0x3f80000003037808 */ /* 0x000fe40000000000 */
[----:B------:R-:W-:Y:S01]  /*12b0*/  FSEL R8, -R14, -0.16666662693023681641, !P0 ;  /* 0xbe2aaaa80e087808 */ /* 0x000fe20004000100 */
[----:B------:R-:W-:Y:S01]  /*12c0*/  FFMA R5, R4, R5, R11 ;  /* 0x0000000504057223 */ /* 0x000fe2000000000b */
[----:B------:R-:W-:Y:S01]  /*12d0*/  FSETP.GE.AND P0, PT, |R0|, 105615, PT ;  /* 0x47ce47800000780b */ /* 0x000fe20003f06200 */
[C---:B------:R-:W-:Y:S02]  /*12e0*/  FFMA R6, R4.reuse, R3, RZ ;  /* 0x0000000304067223 */ /* 0x040fe400000000ff */
[----:B------:R-:W-:-:S04]  /*12f0*/  FFMA R5, R4, R5, R8 ;  /* 0x0000000504057223 */ /* 0x000fc80000000008 */
[----:B------:R-:W-:Y:S01]  /*1300*/  FFMA R3, R6, R5, R3 ;  /* 0x0000000506037223 */ /* 0x000fe20000000003 */
[----:B------:R-:W-:-:S03]  /*1310*/  FMUL R6, R0, 0.63661974668502807617 ;  /* 0x3f22f98300067820 */ /* 0x000fc60000400000 */
[----:B------:R-:W-:-:S03]  /*1320*/  @P1 FADD R3, RZ, -R3 ;  /* 0x80000003ff031221 */ /* 0x000fc60000000000 */
[----:B------:R-:W0:Y:S01]  /*1330*/  F2I.NTZ R6, R6 ;  /* 0x0000000600067305 */ /* 0x000e220000203100 */
[----:B------:R-:W-:-:S07]  /*1340*/  FADD R3, R3, 1 ;  /* 0x3f80000003037421 */ /* 0x000fce0000000000 */
[----:B------:R-:W1:Y:S01]  /*1350*/  F2F.F64.F32 R4, R3 ;  /* 0x0000000300047310 */ /* 0x000e620000201800 */
[----:B0-----:R-:W-:-:S05]  /*1360*/  I2FP.F32.S32 R11, R6 ;  /* 0x00000006000b7245 */ /* 0x001fca0000201400 */
[----:B------:R-:W-:Y:S01]  /*1370*/  FFMA R8, R11, -1.5707962512969970703, R0 ;  /* 0xbfc90fda0b087823 */ /* 0x000fe20000000000 */
[----:B-1----:R-:W-:-:S03]  /*1380*/  DMUL R4, R4, 127.5 ;  /* 0x405fe00004047828 */ /* 0x002fc60000000000 */
[----:B------:R-:W-:-:S04]  /*1390*/  FFMA R8, R11, -7.5497894158615963534e-08, R8 ;  /* 0xb3a221680b087823 */ /* 0x000fc80000000008 */
[----:B------:R-:W-:-:S03]  /*13a0*/  FFMA R8, R11, -5.3903029534742383927e-15, R8 ;  /* 0xa7c234c50b087823 */ /* 0x000fc60000000008 */
[----:B------:R-:W0:Y:S02]  /*13b0*/  F2I.U32.F64.TRUNC R5, R4 ;  /* 0x0000000400057311 */ /* 0x000e24000030d000 */
[----:B0-----:R0:W-:Y:S01]  /*13c0*/  STG.E.U8 desc[UR6][R16.64], R5 ;  /* 0x0000000510007986 */ /* 0x0011e2000c101106 */
[----:B------:R-:W-:Y:S05]  /*13d0*/  @!P0 BRA `(.L_x_14) ;  /* 0x0000000000c48947 */ /* 0x000fea0003800000 */
[----:B------:R-:W-:-:S13]  /*13e0*/  FSETP.NEU.AND P0, PT, |R0|, +INF , PT ;  /* 0x7f8000000000780b */ /* 0x000fda0003f0d200 */
[----:B------:R-:W-:Y:S01]  /*13f0*/  @!P0 FMUL R8, RZ, R0 ;  /* 0x00000000ff088220 */ /* 0x000fe20000400000 */
[----:B------:R-:W-:Y:S01]  /*1400*/  @!P0 IMAD.MOV.U32 R6, RZ, RZ, RZ ;  /* 0x000000ffff068224 */ /* 0x000fe200078e00ff */
[----:B------:R-:W-:Y:S06]  /*1410*/  @!P0 BRA `(.L_x_14) ;  /* 0x0000000000b48947 */ /* 0x000fec0003800000 */
[----:B------:R-:W-:Y:S01]  /*1420*/  IMAD.SHL.U32 R4, R0, 0x100, RZ ;  /* 0x0000010000047824 */ /* 0x000fe200078e00ff */
[----:B------:R-:W1:Y:S01]  /*1430*/  LDCU.64 UR8, c[0x4][URZ] ;  /* 0x01000000ff0877ac */ /* 0x000e620008000a00 */
[----:B------:R-:W-:Y:S02]  /*1440*/  IMAD.MOV.U32 R6, RZ, RZ, RZ ;  /* 0x000000ffff067224 */ /* 0x000fe400078e00ff */
[----:B------:R-:W-:Y:S01]  /*1450*/  IMAD.MOV.U32 R3, RZ, RZ, R1 ;  /* 0x000000ffff037224 */ /* 0x000fe200078e0001 */
[----:B------:R-:W-:Y:S01]  /*1460*/  LOP3.LUT R8, R4, 0x80000000, RZ, 0xfc, !PT ;  /* 0x8000000004087812 */ /* 0x000fe200078efcff */
[----:B------:R-:W-:Y:S01]  /*1470*/  UMOV UR5, URZ ;  /* 0x000000ff00057c82 */ /* 0x000fe20008000000 */
[----:B------:R-:W-:-:S05]  /*1480*/  UMOV UR4, URZ ;  /* 0x000000ff00047c82 */ /* 0x000fca0008000000 */
.L_x_15:
[----:B-1----:R-:W-:Y:S01]  /*1490*/  IMAD.U32 R10, RZ, RZ, UR8 ;  /* 0x00000008ff0a7e24 */ /* 0x002fe2000f8e00ff */
[----:B------:R-:W-:-:S05]  /*14a0*/  MOV R11, UR9 ;  /* 0x00000009000b7c02 */ /* 0x000fca0008000f00 */
[----:B0-----:R-:W2:Y:S01]  /*14b0*/  LDG.E.CONSTANT R5, desc[UR6][R10.64] ;  /* 0x000000060a057981 */ /* 0x001ea2000c1e9900 */
        /* <DEDUP_REMOVED lines=12> */
[C---:B------:R-:W-:Y:S01]  /*1580*/  LOP3.LUT P0, R5, R0.reuse, 0x1f, RZ, 0xc0, !PT ;  /* 0x0000001f00057812 */ /* 0x040fe2000780c0ff */
[----:B------:R-:W-:-:S05]  /*1590*/  VIADD R3, R0, 0xffffff80 ;  /* 0xffffff8000037836 */ /* 0x000fca0000000000 */
[----:B------:R-:W-:-:S05]  /*15a0*/  SHF.R.U32.HI R0, RZ, 0x5, R3 ;  /* 0x00000005ff007819 */ /* 0x000fca0000011603 */
[----:B------:R-:W-:-:S05]  /*15b0*/  IMAD R8, R0, -0x4, R1 ;  /* 0xfffffffc00087824 */ /* 0x000fca00078e0201 */
[----:B------:R-:W2:Y:S04]  /*15c0*/  LDL R0, [R8+0x18] ;  /* 0x0000180008007983 */ /* 0x000ea80000100800 */
[----:B------:R-:W2:Y:S04]  /*15d0*/  LDL R3, [R8+0x14] ;  /* 0x0000140008037983 */ /* 0x000ea80000100800 */
[----:B------:R-:W3:Y:S01]  /*15e0*/  @P0 LDL R4, [R8+0x10] ;  /* 0x0000100008040983 */ /* 0x000ee20000100800 */
[----:B------:R-:W-:Y:S01]  /*15f0*/  UMOV UR4, 0x54442d19 ;  /* 0x54442d1900047882 */ /* 0x000fe20000000000 */
[----:B------:R-:W-:Y:S01]  /*1600*/  UMOV UR5, 0x3bf921fb ;  /* 0x3bf921fb00057882 */ /* 0x000fe20000000000 */
[----:B--2---:R-:W-:-:S02]  /*1610*/  @P0 SHF.L.W.U32.HI R0, R3, R5, R0 ;  /* 0x0000000503000219 */ /* 0x004fc40000010e00 */
[----:B---3--:R-:W-:-:S04]  /*1620*/  @P0 SHF.L.W.U32.HI R3, R4, R5, R3 ;  /* 0x0000000504030219 */ /* 0x008fc80000010e03 */
[C---:B------:R-:W-:Y:S01]  /*1630*/  SHF.L.W.U32.HI R4, R3.reuse, 0x2, R0 ;  /* 0x0000000203047819 */ /* 0x040fe20000010e00 */
[----:B------:R-:W-:-:S03]  /*1640*/  IMAD.SHL.U32 R3, R3, 0x4, RZ ;  /* 0x0000000403037824 */ /* 0x000fc600078e00ff */
[----:B------:R-:W-:Y:S02]  /*1650*/  SHF.R.S32.HI R5, RZ, 0x1f, R4 ;  /* 0x0000001fff057819 */ /* 0x000fe40000011404 */
[----:B------:R-:W-:Y:S02]  /*1660*/  ISETP.GE.AND P0, PT, R4, RZ, PT ;  /* 0x000000ff0400720c */ /* 0x000fe40003f06270 */
[C---:B------:R-:W-:Y:S02]  /*1670*/  LOP3.LUT R10, R5.reuse, R3, RZ, 0x3c, !PT ;  /* 0x00000003050a7212 */ /* 0x040fe400078e3cff */
[----:B------:R-:W-:Y:S02]  /*1680*/  LOP3.LUT R11, R5, R4, RZ, 0x3c, !PT ;  /* 0x00000004050b7212 */ /* 0x000fe400078e3cff */
[----:B------:R-:W-:-:S04]  /*1690*/  SHF.R.U32.HI R3, RZ, 0x1e, R0 ;  /* 0x0000001eff037819 */ /* 0x000fc80000011600 */
[----:B------:R-:W1:Y:S01]  /*16a0*/  I2F.F64.S64 R10, R10 ;  /* 0x0000000a000a7312 */ /* 0x000e620000301c00 */
[----:B0-----:R-:W-:Y:S01]  /*16b0*/  LEA.HI R6, R4, R3, RZ, 0x1 ;  /* 0x0000000304067211 */ /* 0x001fe200078f08ff */
[----:B-1----:R-:W-:-:S10]  /*16c0*/  DMUL R20, R10, UR4 ;  /* 0x000000040a147c28 */ /* 0x002fd40008000000 */
[----:B------:R-:W0:Y:S02]  /*16d0*/  F2F.F32.F64 R20, R20 ;  /* 0x0000001400147310 */ /* 0x000e240000301000 */
[----:B0-----:R-:W-:-:S07]  /*16e0*/  FSEL R8, -R20, R20, !P0 ;  /* 0x0000001414087208 */ /* 0x001fce0004000100 */
.L_x_14:
[----:B------:R-:W-:Y:S05]  /*16f0*/  BSYNC.RECONVERGENT B0 ;  /* 0x0000000000007941 */ /* 0x000fea0003800200 */
.L_x_13:
[----:B------:R-:W-:Y:S01]  /*1700*/  FMUL R3, R2, 0.63661974668502807617 ;  /* 0x3f22f98302037820 */ /* 0x000fe20000400000 */
[----:B------:R-:W-:Y:S01]  /*1710*/  LOP3.LUT R0, R6, 0x1, RZ, 0xc0, !PT ;  /* 0x0000000106007812 */ /* 0x000fe200078ec0ff */
[----:B0-----:R-:W-:Y:S01]  /*1720*/  FMUL R5, R8, R8 ;  /* 0x0000000808057220 */ /* 0x001fe20000400000 */
[----:B------:R-:W-:Y:S01]  /*1730*/  LOP3.LUT P1, RZ, R6, 0x2, RZ, 0xc0, !PT ;  /* 0x0000000206ff7812 */ /* 0x000fe2000782c0ff */
[----:B------:R-:W-:Y:S01]  /*1740*/  BSSY.RECONVERGENT B0, `(.L_x_16) ;  /* 0x0000044000007945 */ /* 0x000fe20003800200 */
[----:B------:R-:W-:Y:S01]  /*1750*/  ISETP.NE.U32.AND P0, PT, R0, 0x1, PT ;  /* 0x000000010000780c */ /* 0x000fe20003f05070 */
[----:B------:R-:W0:Y:S01]  /*1760*/  F2I.NTZ R3, R3 ;  /* 0x0000000300037305 */ /* 0x000e220000203100 */
[----:B------:R-:W-:Y:S02]  /*1770*/  FFMA R0, R5, R12, -0.0013887860113754868507 ;  /* 0xbab607ed05007423 */ /* 0x000fe4000000000c */
[----:B------:R-:W-:Y:S02]  /*1780*/  FSEL R4, R13, 0.0083327032625675201416, !P0 ;  /* 0x3c0885e40d047808 */ /* 0x000fe40004000000 */
[----:B------:R-:W-:-:S02]  /*1790*/  FSEL R14, -R14, -0.16666662693023681641, !P0 ;  /* 0xbe2aaaa80e0e7808 */ /* 0x000fc40004000100 */
[----:B------:R-:W-:-:S05]  /*17a0*/  FSEL R0, R0, -0.00019574658654164522886, !P0 ;  /* 0xb94d415300007808 */ /* 0x000fca0004000000 */
[C---:B------:R-:W-:Y:S01]  /*17b0*/  FFMA R4, R5.reuse, R0, R4 ;  /* 0x0000000005047223 */ /* 0x040fe20000000004 */
[----:B------:R-:W-:Y:S02]  /*17c0*/  FSEL R0, R8, 1, P0 ;  /* 0x3f80000008007808 */ /* 0x000fe40000000000 */
[----:B------:R-:W-:Y:S01]  /*17d0*/  FSETP.GE.AND P0, PT, |R2|, 105615, PT ;  /* 0x47ce47800200780b */ /* 0x000fe20003f06200 */
[C---:B------:R-:W-:Y:S01]  /*17e0*/  FFMA R4, R5.reuse, R4, R14 ;  /* 0x0000000405047223 */ /* 0x040fe2000000000e */
[----:B0-----:R-:W-:Y:S01]  /*17f0*/  I2FP.F32.S32 R11, R3 ;  /* 0x00000003000b7245 */ /* 0x001fe20000201400 */
[----:B------:R-:W-:-:S04]  /*1800*/  FFMA R5, R5, R0, RZ ;  /* 0x0000000005057223 */ /* 0x000fc800000000ff */
[----:B------:R-:W-:Y:S01]  /*1810*/  FFMA R6, R11, -1.5707962512969970703, R2 ;  /* 0xbfc90fda0b067823 */ /* 0x000fe20000000002 */
[----:B------:R-:W-:-:S03]  /*1820*/  FFMA R5, R5, R4, R0 ;  /* 0x0000000405057223 */ /* 0x000fc60000000000 */
[----:B------:R-:W-:Y:S01]  /*1830*/  FFMA R6, R11, -7.5497894158615963534e-08, R6 ;  /* 0xb3a221680b067823 */ /* 0x000fe20000000006 */
[----:B------:R-:W-:-:S03]  /*1840*/  @P1 FADD R5, RZ, -R5 ;  /* 0x80000005ff051221 */ /* 0x000fc60000000000 */
[----:B------:R-:W-:Y:S01]  /*1850*/  FFMA R0, R11, -5.3903029534742383927e-15, R6 ;  /* 0xa7c234c50b007823 */ /* 0x000fe20000000006 */
        /* <DEDUP_REMOVED lines=12> */
.L_x_18:
        /* <DEDUP_REMOVED lines=34> */
[----:B------:R-:W-:Y:S01]  /*1b40*/  LEA.HI R3, R2, R3, RZ, 0x1 ;  /* 0x0000000302037211 */ /* 0x000fe200078f08ff */
[----:B-1----:R-:W-:-:S10]  /*1b50*/  DMUL R20, R10, UR4 ;  /* 0x000000040a147c28 */ /* 0x002fd40008000000 */
[----:B------:R-:W1:Y:S02]  /*1b60*/  F2F.F32.F64 R20, R20 ;  /* 0x0000001400147310 */ /* 0x000e640000301000 */
[----:B01----:R-:W-:-:S07]  /*1b70*/  FSEL R0, -R20, R20, !P0 ;  /* 0x0000001414007208 */ /* 0x003fce0004000100 */
.L_x_17:
[----:B------:R-:W-:Y:S05]  /*1b80*/  BSYNC.RECONVERGENT B0 ;  /* 0x0000000000007941 */ /* 0x000fea0003800200 */
.L_x_16:
[----:B------:R-:W-:Y:S01]  /*1b90*/  FMUL R11, R0, R0 ;  /* 0x00000000000b7220 */ /* 0x000fe20000400000 */
[C---:B------:R-:W-:Y:S01]  /*1ba0*/  LOP3.LUT R2, R3.reuse, 0x1, RZ, 0xc0, !PT ;  /* 0x0000000103027812 */ /* 0x040fe200078ec0ff */
[----:B------:R-:W-:Y:S02]  /*1bb0*/  VIADD R3, R3, 0x1 ;  /* 0x0000000103037836 */ /* 0x000fe40000000000 */
[----:B------:R-:W-:Y:S01]  /*1bc0*/  FFMA R12, R11, R12, -0.0013887860113754868507 ;  /* 0xbab607ed0b0c7423 */ /* 0x000fe2000000000c */
[----:B------:R-:W-:Y:S02]  /*1bd0*/  ISETP.NE.U32.AND P0, PT, R2, 0x1, PT ;  /* 0x000000010200780c */ /* 0x000fe40003f05070 */
[----:B------:R-:W-:Y:S02]  /*1be0*/  LOP3.LUT P1, RZ, R3, 0x2, RZ, 0xc0, !PT ;  /* 0x0000000203ff7812 */ /* 0x000fe4000782c0ff */
[----:B------:R-:W-:Y:S02]  /*1bf0*/  FSEL R18, R18, 0.041666727513074874878, !P0 ;  /* 0x3d2aaabb12127808 */ /* 0x000fe40004000000 */
[----:B------:R-:W-:-:S02]  /*1c00*/  FSEL R12, R12, -0.00019574658654164522886, P0 ;  /* 0xb94d41530c0c7808 */ /* 0x000fc40000000000 */
[----:B------:R-:W-:Y:S02]  /*1c10*/  FSEL R0, R0, 1, !P0 ;  /* 0x3f80000000007808 */ /* 0x000fe40004000000 */
[----:B------:R-:W-:Y:S01]  /*1c20*/  FSEL R15, -R15, -0.4999999701976776123, !P0 ;  /* 0xbeffffff0f0f7808 */ /* 0x000fe20004000100 */
[C---:B------:R-:W-:Y:S01]  /*1c30*/  FFMA R12, R11.reuse, R12, R18 ;  /* 0x0000000c0b0c7223 */ /* 0x040fe20000000012 */
[----:B------:R-:W0:Y:S01]  /*1c40*/  FCHK P0, R7, 10 ;  /* 0x4120000007007902 */ /* 0x000e220000000000 */
[C---:B------:R-:W-:Y:S02]  /*1c50*/  FFMA R3, R11.reuse, R0, RZ ;  /* 0x000000000b037223 */ /* 0x040fe400000000ff */
[----:B------:R-:W-:Y:S01]  /*1c60*/  FFMA R12, R11, R12, R15 ;  /* 0x0000000c0b0c7223 */ /* 0x000fe2000000000f */
[----:B------:R-:W-:-:S03]  /*1c70*/  IMAD.MOV.U32 R11, RZ, RZ, 0x3dcccccd ;  /* 0x3dcccccdff0b7424 */ /* 0x000fc600078e00ff */
[----:B------:R-:W-:-:S04]  /*1c80*/  FFMA R0, R3, R12, R0 ;  /* 0x0000000c03007223 */ /* 0x000fc80000000000 */
[----:B------:R-:W-:-:S04]  /*1c90*/  @P1 FADD R0, RZ, -R0 ;  /* 0x80000000ff001221 */ /* 0x000fc80000000000 */
[----:B------:R-:W-:Y:S01]  /*1ca0*/  FFMA R5, R5, R0, 1 ;  /* 0x3f80000005057423 */ /* 0x000fe20000000000 */
[----:B------:R-:W-:-:S03]  /*1cb0*/  IMAD.MOV.U32 R0, RZ, RZ, 0x41200000 ;  /* 0x41200000ff007424 */ /* 0x000fc600078e00ff */
[----:B------:R-:W1:Y:S01]  /*1cc0*/  F2F.F64.F32 R2, R5 ;  /* 0x0000000500027310 */ /* 0x000e620000201800 */
[----:B------:R-:W-:-:S04]  /*1cd0*/  FFMA R0, R11, -R0, 1 ;  /* 0x3f8000000b007423 */ /* 0x000fc80000000800 */
[----:B------:R-:W-:-:S04]  /*1ce0*/  FFMA R0, R0, R11, 0.10000000149011611938 ;  /* 0x3dcccccd00007423 */ /* 0x000fc8000000000b */
[----:B------:R-:W-:-:S04]  /*1cf0*/  FFMA R4, R0, R7, RZ ;  /* 0x0000000700047223 */ /* 0x000fc800000000ff */
[----:B------:R-:W-:Y:S01]  /*1d00*/  FFMA R11, R4, -10, R7 ;  /* 0xc1200000040b7823 */ /* 0x000fe20000000007 */
[----:B-1----:R-:W-:-:S03]  /*1d10*/  DMUL R2, R2, 127.5 ;  /* 0x405fe00002027828 */ /* 0x002fc60000000000 */
[----:B------:R-:W-:-:S07]  /*1d20*/  FFMA R0, R0, R11, R4 ;  /* 0x0000000b00007223 */ /* 0x000fce0000000004 */
[----:B------:R-:W1:Y:S02]  /*1d30*/  F2I.U32.F64.TRUNC R3, R2 ;  /* 0x0000000200037311 */ /* 0x000e64000030d000 */
[----:B-1----:R1:W-:Y:S01]  /*1d40*/  STG.E.U8 desc[UR6][R16.64+0x1], R3 ;  /* 0x0000010310007986 */ /* 0x0023e2000c101106 */
[----:B0-----:R-:W-:Y:S05]  /*1d50*/  @!P0 BRA `(.L_x_19) ;  /* 0x0000000000188947 */ /* 0x001fea0003800000 */
[----:B------:R-:W0:Y:S01]  /*1d60*/  LDCU UR4, c[0x0][0x390] ;  /* 0x00007200ff0477ac */ /* 0x000e220008000800 */
[----:B-1----:R-:W-:Y:S01]  /*1d70*/  IMAD.MOV.U32 R3, RZ, RZ, 0x41200000 ;  /* 0x41200000ff037424 */ /* 0x002fe200078e00ff */
[----:B------:R-:W-:Y:S01]  /*1d80*/  MOV R4, 0x1db0 ;  /* 0x00001db000047802 */ /* 0x000fe20000000f00 */
[----:B0-----:R-:W-:-:S07]  /*1d90*/  IMAD.U32 R2, RZ, RZ, UR4 ;  /* 0x00000004ff027e24 */ /* 0x001fce000f8e00ff */
[----:B------:R-:W-:Y:S05]  /*1da0*/  CALL.REL.NOINC `($__internal_0_$__cuda_sm3x_div_rn_noftz_f32_slowpath) ;  /* 0x0000000400687944 */ /* 0x000fea0003c00000 */
[----:B------:R-:W-:-:S07]  /*1db0*/  IMAD.MOV.U32 R0, RZ, RZ, R3 ;  /* 0x000000ffff007224 */ /* 0x000fce00078e0003 */
.L_x_19:
[----:B------:R-:W-:Y:S01]  /*1dc0*/  FADD R5, R9, R0 ;  /* 0x0000000009057221 */ /* 0x000fe20000000000 */
[----:B------:R-:W-:Y:S03]  /*1dd0*/  BSSY.RECONVERGENT B0, `(.L_x_20) ;  /* 0x0000040000007945 */ /* 0x000fe60003800200 */
[C---:B------:R-:W-:Y:S01]  /*1de0*/  FMUL R0, R5.reuse, 0.63661974668502807617 ;  /* 0x3f22f98305007820 */ /* 0x040fe20000400000 */
[----:B------:R-:W-:-:S05]  /*1df0*/  FSETP.GE.AND P0, PT, |R5|, 105615, PT ;  /* 0x47ce47800500780b */ /* 0x000fca0003f06200 */
[----:B------:R-:W0:Y:S02]  /*1e00*/  F2I.NTZ R0, R0 ;  /* 0x0000000000007305 */ /* 0x000e240000203100 */
[----:B0-----:R-:W-:-:S05]  /*1e10*/  I2FP.F32.S32 R2, R0 ;  /* 0x0000000000027245 */ /* 0x001fca0000201400 */
[----:B-1----:R-:W-:-:S04]  /*1e20*/  FFMA R3, R2, -1.5707962512969970703, R5 ;  /* 0xbfc90fda02037823 */ /* 0x002fc80000000005 */
[----:B------:R-:W-:-:S04]  /*1e30*/  FFMA R3, R2, -7.5497894158615963534e-08, R3 ;  /* 0xb3a2216802037823 */ /* 0x000fc80000000003 */
        /* <DEDUP_REMOVED lines=13> */
.L_x_22:
        /* <DEDUP_REMOVED lines=16> */
[----:B------:R-:W-:Y:S02]  /*2010*/  LOP3.LUT P0, RZ, R4, 0x1f, RZ, 0xc0, !PT ;  /* 0x0000001f04ff7812 */ /* 0x000fe4000780c0ff */
[----:B------:R-:W-:-:S04]  /*2020*/  IADD3 R0, PT, PT, R0, -0x80, RZ ;  /* 0xffffff8000007810 */ /* 0x000fc80007ffe0ff */
        /* <DEDUP_REMOVED lines=26> */
.L_x_21:
[----:B------:R-:W-:Y:S05]  /*21d0*/  BSYNC.RECONVERGENT B0 ;  /* 0x0000000000007941 */ /* 0x000fea0003800200 */
.L_x_20:
[----:B------:R-:W-:Y:S02]  /*21e0*/  IMAD.MOV.U32 R4, RZ, RZ, 0x37cbac00 ;  /* 0x37cbac00ff047424 */ /* 0x000fe400078e00ff */
[----:B------:R-:W-:Y:S01]  /*21f0*/  FMUL R3, R2, R2 ;  /* 0x0000000202037220 */ /* 0x000fe20000400000 */
[C---:B------:R-:W-:Y:S01]  /*2200*/  LOP3.LUT R5, R0.reuse, 0x1, RZ, 0xc0, !PT ;  /* 0x0000000100057812 */ /* 0x040fe200078ec0ff */
[----:B------:R-:W-:Y:S01]  /*2210*/  IMAD.MOV.U32 R6, RZ, RZ, 0x3d2aaabb ;  /* 0x3d2aaabbff067424 */ /* 0x000fe200078e00ff */
[----:B------:R-:W-:Y:S01]  /*2220*/  LOP3.LUT P1, RZ, R0, 0x2, RZ, 0xc0, !PT ;  /* 0x0000000200ff7812 */ /* 0x000fe2000782c0ff */
[----:B------:R-:W-:Y:S01]  /*2230*/  FFMA R4, R3, R4, -0.0013887860113754868507 ;  /* 0xbab607ed03047423 */ /* 0x000fe20000000004 */
[----:B------:R-:W-:Y:S01]  /*2240*/  ISETP.NE.U32.AND P0, PT, R5, 0x1, PT ;  /* 0x000000010500780c */ /* 0x000fe20003f05070 */
[----:B------:R-:W-:-:S03]  /*2250*/  IMAD.MOV.U32 R7, RZ, RZ, 0x3effffff ;  /* 0x3effffffff077424 */ /* 0x000fc600078e00ff */
[----:B------:R-:W-:Y:S02]  /*2260*/  FSEL R4, R4, -0.00019574658654164522886, !P0 ;  /* 0xb94d415304047808 */ /* 0x000fe40004000000 */
[----:B------:R-:W-:Y:S02]  /*2270*/  FSEL R6, R6, 0.0083327032625675201416, !P0 ;  /* 0x3c0885e406067808 */ /* 0x000fe40004000000 */
[----:B------:R-:W-:Y:S02]  /*2280*/  FSEL R0, R2, 1, P0 ;  /* 0x3f80000002007808 */ /* 0x000fe40000000000 */
[----:B------:R-:W-:Y:S01]  /*2290*/  FSEL R7, -R7, -0.16666662693023681641, !P0 ;  /* 0xbe2aaaa807077808 */ /* 0x000fe20004000100 */
[C---:B------:R-:W-:Y:S02]  /*22a0*/  FFMA R4, R3.reuse, R4, R6 ;  /* 0x0000000403047223 */ /* 0x040fe40000000006 */
[C---:B------:R-:W-:Y:S02]  /*22b0*/  FFMA R5, R3.reuse, R0, RZ ;  /* 0x0000000003057223 */ /* 0x040fe400000000ff */
[----:B------:R-:W-:-:S04]  /*22c0*/  FFMA R4, R3, R4, R7 ;  /* 0x0000000403047223 */ /* 0x000fc80000000007 */
[----:B------:R-:W-:-:S04]  /*22d0*/  FFMA R0, R5, R4, R0 ;  /* 0x0000000405007223 */ /* 0x000fc80000000000 */
[----:B------:R-:W-:-:S04]  /*22e0*/  @P1 FADD R0, RZ, -R0 ;  /* 0x80000000ff001221 */ /* 0x000fc80000000000 */
[----:B------:R-:W-:-:S04]  /*22f0*/  FADD R0, R0, 1 ;  /* 0x3f80000000007421 */ /* 0x000fc80000000000 */
[----:B------:R-:W0:Y:S02]  /*2300*/  F2F.F64.F32 R2, R0 ;  /* 0x0000000000027310 */ /* 0x000e240000201800 */
[----:B0-----:R-:W-:-:S10]  /*2310*/  DMUL R2, R2, 127.5 ;  /* 0x405fe00002027828 */ /* 0x001fd40000000000 */
[----:B------:R-:W0:Y:S02]  /*2320*/  F2I.U32.F64.TRUNC R3, R2 ;  /* 0x0000000200037311 */ /* 0x000e24000030d000 */
[----:B0-----:R-:W-:Y:S01]  /*2330*/  STG.E.U8 desc[UR6][R16.64+0x2], R3 ;  /* 0x0000020310007986 */ /* 0x001fe2000c101106 */
[----:B------:R-:W-:Y:S05]  /*2340*/  EXIT ;  /* 0x000000000000794d */ /* 0x000fea0003800000 */
        .weak           $__internal_0_$__cuda_sm3x_div_rn_noftz_f32_slowpath
        .type           $__internal_0_$__cuda_sm3x_div_rn_noftz_f32_slowpath,@function
        .size           $__internal_0_$__cuda_sm3x_div_rn_noftz_f32_slowpath,(.L_x_35 - $__internal_0_$__cuda_sm3x_div_rn_noftz_f32_slowpath)
$__internal_0_$__cuda_sm3x_div_rn_noftz_f32_slowpath:
[----:B------:R-:W-:Y:S01]  /*2350*/  SHF.R.U32.HI R6, RZ, 0x17, R3 ;  /* 0x00000017ff067819 */ /* 0x000fe20000011603 */
[----:B------:R-:W-:Y:S01]  /*2360*/  BSSY.RECONVERGENT B1, `(.L_x_23) ;  /* 0x0000063000017945 */ /* 0x000fe20003800200 */
[--C-:B------:R-:W-:Y:S01]  /*2370*/  SHF.R.U32.HI R5, RZ, 0x17, R2.reuse ;  /* 0x00000017ff057819 */ /* 0x100fe20000011602 */
[----:B------:R-:W-:Y:S01]  /*2380*/  IMAD.MOV.U32 R7, RZ, RZ, R2 ;  /* 0x000000ffff077224 */ /* 0x000fe200078e0002 */
[----:B------:R-:W-:Y:S02]  /*2390*/  LOP3.LUT R6, R6, 0xff, RZ, 0xc0, !PT ;  /* 0x000000ff06067812 */ /* 0x000fe400078ec0ff */
[----:B------:R-:W-:-:S03]  /*23a0*/  LOP3.LUT R15, R5, 0xff, RZ, 0xc0, !PT ;  /* 0x000000ff050f7812 */ /* 0x000fc600078ec0ff */
[----:B------:R-:W-:Y:S02]  /*23b0*/  VIADD R12, R6, 0xffffffff ;  /* 0xffffffff060c7836 */ /* 0x000fe40000000000 */
[----:B------:R-:W-:-:S03]  /*23c0*/  VIADD R10, R15, 0xffffffff ;  /* 0xffffffff0f0a7836 */ /* 0x000fc60000000000 */
[----:B------:R-:W-:-:S04]  /*23d0*/  ISETP.GT.U32.AND P0, PT, R12, 0xfd, PT ;  /* 0x000000fd0c00780c */ /* 0x000fc80003f04070 */
[----:B------:R-:W-:-:S13]  /*23e0*/  ISETP.GT.U32.OR P0, PT, R10, 0xfd, P0 ;  /* 0x000000fd0a00780c */ /* 0x000fda0000704470 */
[----:B------:R-:W-:Y:S01]  /*23f0*/  @!P0 IMAD.MOV.U32 R5, RZ, RZ, RZ ;  /* 0x000000ffff058224 */ /* 0x000fe200078e00ff */
[----:B------:R-:W-:Y:S06]  /*2400*/  @!P0 BRA `(.L_x_24) ;  /* 0x00000000005c8947 */ /* 0x000fec0003800000 */
[----:B------:R-:W-:Y:S02]  /*2410*/  FSETP.GTU.FTZ.AND P0, PT, |R2|, +INF , PT ;  /* 0x7f8000000200780b */ /* 0x000fe40003f1c200 */
[----:B------:R-:W-:-:S04]  /*2420*/  FSETP.GTU.FTZ.AND P1, PT, |R3|, +INF , PT ;  /* 0x7f8000000300780b */ /* 0x000fc80003f3c200 */
[----:B------:R-:W-:-:S13]  /*2430*/  PLOP3.LUT P0, PT, P0, P1, PT, 0xf8, 0x8f ;  /* 0x00000000008f781c */ /* 0x000fda0000703f70 */
[----:B------:R-:W-:Y:S05]  /*2440*/  @P0 BRA `(.L_x_25) ;  /* 0x00000004004c0947 */ /* 0x000fea0003800000 */
[----:B------:R-:W-:-:S13]  /*2450*/  LOP3.LUT P0, RZ, R3, 0x7fffffff, R7, 0xc8, !PT ;  /* 0x7fffffff03ff7812 */ /* 0x000fda000780c807 */
[----:B------:R-:W-:Y:S05]  /*2460*/  @!P0 BRA `(.L_x_26) ;  /* 0x00000004003c8947 */ /* 0x000fea0003800000 */
[C---:B------:R-:W-:Y:S02]  /*2470*/  FSETP.NEU.FTZ.AND P2, PT, |R2|.reuse, +INF , PT ;  /* 0x7f8000000200780b */ /* 0x040fe40003f5d200 */
[----:B------:R-:W-:Y:S02]  /*2480*/  FSETP.NEU.FTZ.AND P1, PT, |R3|, +INF , PT ;  /* 0x7f8000000300780b */ /* 0x000fe40003f3d200 */
[----:B------:R-:W-:-:S11]  /*2490*/  FSETP.NEU.FTZ.AND P0, PT, |R2|, +INF , PT ;  /* 0x7f8000000200780b */ /* 0x000fd60003f1d200 */
[----:B------:R-:W-:Y:S05]  /*24a0*/  @!P1 BRA !P2, `(.L_x_26) ;  /* 0x00000004002c9947 */ /* 0x000fea0005000000 */
[----:B------:R-:W-:-:S04]  /*24b0*/  LOP3.LUT P2, RZ, R7, 0x7fffffff, RZ, 0xc0, !PT ;  /* 0x7fffffff07ff7812 */ /* 0x000fc8000784c0ff */
[----:B------:R-:W-:-:S13]  /*24c0*/  PLOP3.LUT P1, PT, P1, P2, PT, 0x2f, 0xf2 ;  /* 0x0000000000f2781c */ /* 0x000fda0000f24577 */
[----:B------:R-:W-:Y:S05]  /*24d0*/  @P1 BRA `(.L_x_27) ;  /* 0x0000000400181947 */ /* 0x000fea0003800000 */
[----:B------:R-:W-:-:S04]  /*24e0*/  LOP3.LUT P1, RZ, R3, 0x7fffffff, RZ, 0xc0, !PT ;  /* 0x7fffffff03ff7812 */ /* 0x000fc8000782c0ff */
[----:B------:R-:W-:-:S13]  /*24f0*/  PLOP3.LUT P0, PT, P0, P1, PT, 0x2f, 0xf2 ;  /* 0x0000000000f2781c */ /* 0x000fda0000702577 */
[----:B------:R-:W-:Y:S05]  /*2500*/  @P0 BRA `(.L_x_28) ;  /* 0x0000000400000947 */ /* 0x000fea0003800000 */
[----:B------:R-:W-:Y:S02]  /*2510*/  ISETP.GE.AND P0, PT, R10, RZ, PT ;  /* 0x000000ff0a00720c */ /* 0x000fe40003f06270 */
[----:B------:R-:W-:-:S11]  /*2520*/  ISETP.GE.AND P1, PT, R12, RZ, PT ;  /* 0x000000ff0c00720c */ /* 0x000fd60003f26270 */
[----:B------:R-:W-:Y:S02]  /*2530*/  @P0 IMAD.MOV.U32 R5, RZ, RZ, RZ ;  /* 0x000000ffff050224 */ /* 0x000fe400078e00ff */
[----:B------:R-:W-:Y:S01]  /*2540*/  @!P0 FFMA R7, R2, 1.84467440737095516160e+19, RZ ;  /* 0x5f80000002078823 */ /* 0x000fe200000000ff */
[----:B------:R-:W-:Y:S02]  /*2550*/  @!P0 IMAD.MOV.U32 R5, RZ, RZ, -0x40 ;  /* 0xffffffc0ff058424 */ /* 0x000fe400078e00ff */
[----:B------:R-:W-:Y:S02]  /*2560*/  @!P1 FFMA R3, R3, 1.84467440737095516160e+19, RZ ;  /* 0x5f80000003039823 */ /* 0x000fe400000000ff */
[----:B------:R-:W-:-:S07]  /*2570*/  @!P1 VIADD R5, R5, 0x40 ;  /* 0x0000004005059836 */ /* 0x000fce0000000000 */
.L_x_24:
[----:B------:R-:W-:Y:S01]  /*2580*/  LEA R10, R6, 0xc0800000, 0x17 ;  /* 0xc0800000060a7811 */ /* 0x000fe200078eb8ff */
[----:B------:R-:W-:Y:S04]  /*2590*/  BSSY.RECONVERGENT B2, `(.L_x_29) ;  /* 0x0000036000027945 */ /* 0x000fe80003800200 */
[----:B------:R-:W-:Y:S02]  /*25a0*/  IMAD.IADD R12, R3, 0x1, -R10 ;  /* 0x00000001030c7824 */ /* 0x000fe400078e0a0a */
[----:B------:R-:W-:Y:S02]  /*25b0*/  VIADD R10, R15, 0xffffff81 ;  /* 0xffffff810f0a7836 */ /* 0x000fe40000000000 */
[----:B------:R-:W0:Y:S01]  /*25c0*/  MUFU.RCP R13, R12 ;  /* 0x0000000c000d7308 */ /* 0x000e220000001000 */
[----:B------:R-:W-:Y:S01]  /*25d0*/  FADD.FTZ R14, -R12, -RZ ;  /* 0x800000ff0c0e7221 */ /* 0x000fe20000010100 */
[C---:B------:R-:W-:Y:S01]  /*25e0*/  IMAD R3, R10.reuse, -0x800000, R7 ;  /* 0xff8000000a037824 */ /* 0x040fe200078e0207 */
[----:B------:R-:W-:-:S05]  /*25f0*/  IADD3 R10, PT, PT, R10, 0x7f, -R6 ;  /* 0x0000007f0a0a7810 */ /* 0x000fca0007ffe806 */
[----:B------:R-:W-:Y:S02]  /*2600*/  IMAD.IADD R10, R10, 0x1, R5 ;  /* 0x000000010a0a7824 */ /* 0x000fe400078e0205 */
[----:B0-----:R-:W-:-:S04]  /*2610*/  FFMA R18, R13, R14, 1 ;  /* 0x3f8000000d127423 */ /* 0x001fc8000000000e */
[----:B------:R-:W-:-:S04]  /*2620*/  FFMA R20, R13, R18, R13 ;  /* 0x000000120d147223 */ /* 0x000fc8000000000d */
[----:B------:R-:W-:-:S04]  /*2630*/  FFMA R7, R3, R20, RZ ;  /* 0x0000001403077223 */ /* 0x000fc800000000ff */
[----:B------:R-:W-:-:S04]  /*2640*/  FFMA R18, R14, R7, R3 ;  /* 0x000000070e127223 */ /* 0x000fc80000000003 */
[----:B------:R-:W-:-:S04]  /*2650*/  FFMA R13, R20, R18, R7 ;  /* 0x00000012140d7223 */ /* 0x000fc80000000007 */
[----:B------:R-:W-:-:S04]  /*2660*/  FFMA R14, R14, R13, R3 ;  /* 0x0000000d0e0e7223 */ /* 0x000fc80000000003 */
[----:B------:R-:W-:-:S05]  /*2670*/  FFMA R3, R20, R14, R13 ;  /* 0x0000000e14037223 */ /* 0x000fca000000000d */
[----:B------:R-:W-:-:S04]  /*2680*/  SHF.R.U32.HI R6, RZ, 0x17, R3 ;  /* 0x00000017ff067819 */ /* 0x000fc80000011603 */
[----:B------:R-:W-:-:S05]  /*2690*/  LOP3.LUT R6, R6, 0xff, RZ, 0xc0, !PT ;  /* 0x000000ff06067812 */ /* 0x000fca00078ec0ff */
[----:B------:R-:W-:-:S04]  /*26a0*/  IMAD.IADD R12, R6, 0x1, R10 ;  /* 0x00000001060c7824 */ /* 0x000fc800078e020a */
[----:B------:R-:W-:-:S05]  /*26b0*/  VIADD R5, R12, 0xffffffff ;  /* 0xffffffff0c057836 */ /* 0x000fca0000000000 */
[----:B------:R-:W-:-:S13]  /*26c0*/  ISETP.GE.U32.AND P0, PT, R5, 0xfe, PT ;  /* 0x000000fe0500780c */ /* 0x000fda0003f06070 */
[----:B------:R-:W-:Y:S05]  /*26d0*/  @!P0 BRA `(.L_x_30) ;  /* 0x0000000000808947 */ /* 0x000fea0003800000 */
[----:B------:R-:W-:-:S13]  /*26e0*/  ISETP.GT.AND P0, PT, R12, 0xfe, PT ;  /* 0x000000fe0c00780c */ /* 0x000fda0003f04270 */
[----:B------:R-:W-:Y:S05]  /*26f0*/  @P0 BRA `(.L_x_31) ;  /* 0x00000000006c0947 */ /* 0x000fea0003800000 */
[----:B------:R-:W-:-:S13]  /*2700*/  ISETP.GE.AND P0, PT, R12, 0x1, PT ;  /* 0x000000010c00780c */ /* 0x000fda0003f06270 */
[----:B------:R-:W-:Y:S05]  /*2710*/  @P0 BRA `(.L_x_32) ;  /* 0x0000000000740947 */ /* 0x000fea0003800000 */
[----:B------:R-:W-:Y:S02]  /*2720*/  ISETP.GE.AND P0, PT, R12, -0x18, PT ;  /* 0xffffffe80c00780c */ /* 0x000fe40003f06270 */
[----:B------:R-:W-:-:S11]  /*2730*/  LOP3.LUT R3, R3, 0x80000000, RZ, 0xc0, !PT ;  /* 0x8000000003037812 */ /* 0x000fd600078ec0ff */
[----:B------:R-:W-:Y:S05]  /*2740*/  @!P0 BRA `(.L_x_32) ;  /* 0x0000000000688947 */ /* 0x000fea0003800000 */
[-CC-:B------:R-:W-:Y:S01]  /*2750*/  FFMA.RZ R5, R20, R14.reuse, R13.reuse ;  /* 0x0000000e14057223 */ /* 0x180fe2000000c00d */
[----:B------:R-:W-:Y:S02]  /*2760*/  VIADD R10, R12, 0x20 ;  /* 0x000000200c0a7836 */ /* 0x000fe40000000000 */
[-CC-:B------:R-:W-:Y:S01]  /*2770*/  FFMA.RM R6, R20, R14.reuse, R13.reuse ;  /* 0x0000000e14067223 */ /* 0x180fe2000000400d */
[----:B------:R-:W-:Y:S02]  /*2780*/  ISETP.NE.AND P2, PT, R12, RZ, PT ;  /* 0x000000ff0c00720c */ /* 0x000fe40003f45270 */
[----:B------:R-:W-:Y:S01]  /*2790*/  LOP3.LUT R7, R5, 0x7fffff, RZ, 0xc0, !PT ;  /* 0x007fffff05077812 */ /* 0x000fe200078ec0ff */
[----:B------:R-:W-:Y:S01]  /*27a0*/  FFMA.RP R5, R20, R14, R13 ;  /* 0x0000000e14057223 */ /* 0x000fe2000000800d */
[----:B------:R-:W-:Y:S01]  /*27b0*/  ISETP.NE.AND P1, PT, R12, RZ, PT ;  /* 0x000000ff0c00720c */ /* 0x000fe20003f25270 */
[----:B------:R-:W-:Y:S01]  /*27c0*/  IMAD.MOV R12, RZ, RZ, -R12 ;  /* 0x000000ffff0c7224 */ /* 0x000fe200078e0a0c */
[----:B------:R-:W-:-:S02]  /*27d0*/  LOP3.LUT R7, R7, 0x800000, RZ, 0xfc, !PT ;  /* 0x0080000007077812 */ /* 0x000fc400078efcff */
[----:B------:R-:W-:Y:S02]  /*27e0*/  FSETP.NEU.FTZ.AND P0, PT, R5, R6, PT ;  /* 0x000000060500720b */ /* 0x000fe40003f1d000 */
[----:B------:R-:W-:Y:S02]  /*27f0*/  SHF.L.U32 R10, R7, R10, RZ ;  /* 0x0000000a070a7219 */ /* 0x000fe400000006ff */
[----:B------:R-:W-:Y:S02]  /*2800*/  SEL R6, R12, RZ, P2 ;  /* 0x000000ff0c067207 */ /* 0x000fe40001000000 */
[----:B------:R-:W-:Y:S02]  /*2810*/  ISETP.NE.AND P1, PT, R10, RZ, P1 ;  /* 0x000000ff0a00720c */ /* 0x000fe40000f25270 */
[----:B------:R-:W-:Y:S02]  /*2820*/  SHF.R.U32.HI R6, RZ, R6, R7 ;  /* 0x00000006ff067219 */ /* 0x000fe40000011607 */
[----:B------:R-:W-:-:S02]  /*2830*/  PLOP3.LUT P0, PT, P0, P1, PT, 0xf8, 0x8f ;  /* 0x00000000008f781c */ /* 0x000fc40000703f70 */
[----:B------:R-:W-:Y:S02]  /*2840*/  SHF.R.U32.HI R10, RZ, 0x1, R6 ;  /* 0x00000001ff0a7819 */ /* 0x000fe40000011606 */
[----:B------:R-:W-:-:S04]  /*2850*/  SEL R5, RZ, 0x1, !P0 ;  /* 0x00000001ff057807 */ /* 0x000fc80004000000 */
[----:B------:R-:W-:-:S04]  /*2860*/  LOP3.LUT R5, R5, 0x1, R10, 0xf8, !PT ;  /* 0x0000000105057812 */ /* 0x000fc800078ef80a */
[----:B------:R-:W-:-:S05]  /*2870*/  LOP3.LUT R5, R5, R6, RZ, 0xc0, !PT ;  /* 0x0000000605057212 */ /* 0x000fca00078ec0ff */
[----:B------:R-:W-:-:S05]  /*2880*/  IMAD.IADD R10, R10, 0x1, R5 ;  /* 0x000000010a0a7824 */ /* 0x000fca00078e0205 */
[----:B------:R-:W-:Y:S01]  /*2890*/  LOP3.LUT R3, R10, R3, RZ, 0xfc, !PT ;  /* 0x000000030a037212 */ /* 0x000fe200078efcff */
[----:B------:R-:W-:Y:S06]  /*28a0*/  BRA `(.L_x_32) ;  /* 0x0000000000107947 */ /* 0x000fec0003800000 */
.L_x_31:
[----:B------:R-:W-:-:S04]  /*28b0*/  LOP3.LUT R3, R3, 0x80000000, RZ, 0xc0, !PT ;  /* 0x8000000003037812 */ /* 0x000fc800078ec0ff */
[----:B------:R-:W-:Y:S01]  /*28c0*/  LOP3.LUT R3, R3, 0x7f800000, RZ, 0xfc, !PT ;  /* 0x7f80000003037812 */ /* 0x000fe200078efcff */
[----:B------:R-:W-:Y:S06]  /*28d0*/  BRA `(.L_x_32) ;  /* 0x0000000000047947 */ /* 0x000fec0003800000 */
.L_x_30:
[----:B------:R-:W-:-:S07]  /*28e0*/  IMAD R3, R10, 0x800000, R3 ;  /* 0x008000000a037824 */ /* 0x000fce00078e0203 */
.L_x_32:
[----:B------:R-:W-:Y:S05]  /*28f0*/  BSYNC.RECONVERGENT B2 ;  /* 0x0000000000027941 */ /* 0x000fea0003800200 */
.L_x_29:
[----:B------:R-:W-:Y:S05]  /*2900*/  BRA `(.L_x_33) ;  /* 0x0000000000207947 */ /* 0x000fea0003800000 */
.L_x_28:
[----:B------:R-:W-:-:S04]  /*2910*/  LOP3.LUT R3, R3, 0x80000000, R7, 0x48, !PT ;  /* 0x8000000003037812 */ /* 0x000fc800078e4807 */
[----:B------:R-:W-:Y:S01]  /*2920*/  LOP3.LUT R3, R3, 0x7f800000, RZ, 0xfc, !PT ;  /* 0x7f80000003037812 */ /* 0x000fe200078efcff */
[----:B------:R-:W-:Y:S06]  /*2930*/  BRA `(.L_x_33) ;  /* 0x0000000000147947 */ /* 0x000fec0003800000 */
.L_x_27:
[----:B------:R-:W-:Y:S01]  /*2940*/  LOP3.LUT R3, R3, 0x80000000, R7, 0x48, !PT ;  /* 0x8000000003037812 */ /* 0x000fe200078e4807 */
[----:B------:R-:W-:Y:S06]  /*2950*/  BRA `(.L_x_33) ;  /* 0x00000000000c7947 */ /* 0x000fec0003800000 */
.L_x_26:
[----:B------:R-:W0:Y:S01]  /*2960*/  MUFU.RSQ R3, -QNAN ;  /* 0xffc0000000037908 */ /* 0x000e220000001400 */
[----:B------:R-:W-:Y:S05]  /*2970*/  BRA `(.L_x_33) ;  /* 0x0000000000047947 */ /* 0x000fea0003800000 */
.L_x_25:
[----:B------:R-:W-:-:S07]  /*2980*/  FADD.FTZ R3, R2, R3 ;  /* 0x0000000302037221 */ /* 0x000fce0000010000 */
.L_x_33:
[----:B------:R-:W-:Y:S05]  /*2990*/  BSYNC.RECONVERGENT B1 ;  /* 0x0000000000017941 */ /* 0x000fea0003800200 */
.L_x_23:
[----:B------:R-:W-:-:S04]  /*29a0*/  IMAD.MOV.U32 R5, RZ, RZ, 0x0 ;  /* 0x00000000ff057424 */ /* 0x000fc800078e00ff */
[----:B0-----:R-:W-:Y:S05]  /*29b0*/  RET.REL.NODEC R4 `(_Z19sinewave_vbo_kernelP6float4jjfP6uchar4) ;  /* 0xffffffd404907950 */ /* 0x001fea0003c3ffff */
.L_x_34:
[----:B------:R-:W-:-:S00]  /*29c0*/  BRA `(.L_x_34) ;  /* 0xfffffffc00fc7947 */ /* 0x000fc0000383ffff */
[----:B------:R-:W-:-:S00]  /*29d0*/  NOP ;  /* 0x0000000000007918 */ /* 0x000fc00000000000 */
        /* <DEDUP_REMOVED lines=10> */
.L_x_35:


//--------------------- .nv.global.init           --------------------------
	.section	.nv.global.init,"aw",@progbits
	.align	4
.nv.global.init:
	.type		__cudart_i2opi_f,@object
	.size		__cudart_i2opi_f,(.L_0 - __cudart_i2opi_f)
__cudart_i2opi_f:
        /*0000*/ 	.byte	0x41, 0x90, 0x43, 0x3c, 0x99, 0x95, 0x62, 0xdb, 0xc0, 0xdd, 0x34, 0xf5, 0xd1, 0x57, 0x27, 0xfc
        /*0010*/ 	.byte	0x29, 0x15, 0x44, 0x4e, 0x6e, 0x83, 0xf9, 0xa2
.L_0:


//--------------------- .nv.shared.reserved.0     --------------------------
	.section	.nv.shared.reserved.0,"aw",@nobits
	.weak		__nv_reservedSMEM_offset_0_alias
	.size		__nv_reservedSMEM_offset_0_alias, 0, 64
	.other		__nv_reservedSMEM_offset_0_alias,@"STO_CUDA_RESERVED_SHARED STV_DEFAULT"
__nv_reservedSMEM_offset_0_alias:
	.zero		0
	.zero		64


//--------------------- .nv.constant0._Z19sinewave_vbo_kernelP6float4jjfP6uchar4 --------------------------
	.section	.nv.constant0._Z19sinewave_vbo_kernelP6float4jjfP6uchar4,"a",@progbits
	.sectionflags	@""
	.align	4
.nv.constant0._Z19sinewave_vbo_kernelP6float4jjfP6uchar4:
	.zero		928


//--------------------- SYMBOLS --------------------------

	.type		.nv.reservedSmem.offset0,@object
	.size		.nv.reservedSmem.offset0,0x4
